	.target	sm_100a

	.elftype	@"ET_EXEC"


//--------------------- .note.nv.tkinfo           --------------------------
	.section	.note.nv.tkinfo,"",@"SHT_NOTE"
	.sectionflags	@"SHF_NOTE_NV_TKINFO"
	.tkinfo
        /*0018*/ 	.word	0x00000002
        /*0030*/ 	.string	""
        /*0030*/ 	.string	"ptxas"
        /*0030*/ 	.string	"Cuda compilation tools, release 13.0, V13.0.88"
        /*0030*/ 	.string	"Build cuda_13.0.r13.0/compiler.36424714_0"
        /*0030*/ 	.string	"-arch sm_100a -m 64 "



//--------------------- .note.nv.cuinfo           --------------------------
	.section	.note.nv.cuinfo,"",@"SHT_NOTE"
	.sectionflags	@"SHF_NOTE_NV_CUINFO"
        /*0018*/ 	.short	0x0002
        /*001a*/ 	.short	0x0064
        /*001c*/ 	.short	0x0082
	.zero		2


//--------------------- .nv.info                  --------------------------
	.section	.nv.info,"",@"SHT_CUDA_INFO"
	.align	4


	//----- nvinfo : EIATTR_REGCOUNT
	.align		4
        /*0000*/ 	.byte	0x04, 0x2f
        /*0002*/ 	.short	(.L_19 - .L_18)
	.align		4
.L_18:
        /*0004*/ 	.word	index@(_ZN7cutlass13device_kernelINS_4gemm6kernel13GemmUniversalIN4cute5tupleIJiiiiEEENS1_10collective13CollectiveMmaINS1_35MainloopSm100TmaUmmaWarpSpecializedILi16ELi2ELi4ENS5_IJNS4_1CILi2EEENSA_ILi1EEESC_EEEEENS5_IJNSA_ILi256EEENSA_ILi128EEENSA_ILi64EEEEEENS_12float_e4m3_tENS5_IJlSC_lEEESJ_SK_NS4_8TiledMMAINS4_8MMA_AtomIJNS4_10MMA_TraitsINS4_25SM100_MMA_F8F6F4_2x1SM_SSEJSJ_SJ_fSF_SG_NS4_17integral_constantINS4_4UMMA5MajorELSR_0EEESS_NSP_INSQ_7ScaleInELST_0EEESU_EEEEEENS4_6LayoutINS5_IJSC_SC_SC_EEENS5_IJNSA_ILi0EEESZ_SZ_EEEEENS5_IJNS4_10UnderscoreES12_S12_EEEEENS4_18SM100_TMA_2SM_LOADENS4_14ComposedLayoutINS4_7SwizzleILi2ELi4ELi3EEENS4_18smem_ptr_flag_bitsILi8EEENSX_INS5_IJNSA_ILi8EEESH_EEENS5_IJSH_SC_EEEEEEEvNS4_8identityES15_S1F_vS1G_EENS_8epilogue10collective18CollectiveEpilogueINS1I_23Sm100TmaWarpSpecializedILi2ELi2ELi64ELb0ELb0EEEJNS5_IJSG_SG_SH_EEENS5_IJNSX_ISG_SC_EENSX_ISH_SC_EEEEESJ_SK_SJ_SK_NS1I_6fusion15FusionCallbacksIS1M_NS1R_17LinearCombinationISJ_fSJ_fLNS_15FloatRoundStyleE2EEES1N_S1Q_JEEENS4_5SM1004TMEM4LOAD26SM100_TMEM_LOAD_32dp32b64xENS4_13SM90_TMA_LOADES1F_NS4_39AutoVectorizingCopyWithAssumedAlignmentILi128EEENS4_14SM90_TMA_STOREES1F_S23_S23_EEEvvEEEEvNT_6ParamsE)
        /*0008*/ 	.word	0x000000de


	//----- nvinfo : EIATTR_FRAME_SIZE
	.align		4
.L_19:
        /*000c*/ 	.byte	0x04, 0x11
        /*000e*/ 	.short	(.L_21 - .L_20)
	.align		4
.L_20:
        /*0010*/ 	.word	index@($__internal_2_$__cuda_sm10x_tcgen05_guardrail_trap_unallocated_columns_being_dealloced)
        /*0014*/ 	.word	0x00000000


	//----- nvinfo : EIATTR_FRAME_SIZE
	.align		4
.L_21:
        /*0018*/ 	.byte	0x04, 0x11
        /*001a*/ 	.short	(.L_23 - .L_22)
	.align		4
.L_22:
        /*001c*/ 	.word	index@($__internal_1_$__cuda_sm10x_tcgen05_guardrail_trap_phase_invalid_during_alloc)
        /*0020*/ 	.word	0x00000000


	//----- nvinfo : EIATTR_FRAME_SIZE
	.align		4
.L_23:
        /*0024*/ 	.byte	0x04, 0x11
        /*0026*/ 	.short	(.L_25 - .L_24)
	.align		4
.L_24:
        /*0028*/ 	.word	index@($__internal_0_$__cuda_sm10x_tcgen05_guardrail_trap_col_being_dealloced_not_returned_by_alloc)
        /*002c*/ 	.word	0x00000000


	//----- nvinfo : EIATTR_FRAME_SIZE
	.align		4
.L_25:
        /*0030*/ 	.byte	0x04, 0x11
        /*0032*/ 	.short	(.L_27 - .L_26)
	.align		4
.L_26:
        /*0034*/ 	.word	index@(_ZN7cutlass13device_kernelINS_4gemm6kernel13GemmUniversalIN4cute5tupleIJiiiiEEENS1_10collective13CollectiveMmaINS1_35MainloopSm100TmaUmmaWarpSpecializedILi16ELi2ELi4ENS5_IJNS4_1CILi2EEENSA_ILi1EEESC_EEEEENS5_IJNSA_ILi256EEENSA_ILi128EEENSA_ILi64EEEEEENS_12float_e4m3_tENS5_IJlSC_lEEESJ_SK_NS4_8TiledMMAINS4_8MMA_AtomIJNS4_10MMA_TraitsINS4_25SM100_MMA_F8F6F4_2x1SM_SSEJSJ_SJ_fSF_SG_NS4_17integral_constantINS4_4UMMA5MajorELSR_0EEESS_NSP_INSQ_7ScaleInELST_0EEESU_EEEEEENS4_6LayoutINS5_IJSC_SC_SC_EEENS5_IJNSA_ILi0EEESZ_SZ_EEEEENS5_IJNS4_10UnderscoreES12_S12_EEEEENS4_18SM100_TMA_2SM_LOADENS4_14ComposedLayoutINS4_7SwizzleILi2ELi4ELi3EEENS4_18smem_ptr_flag_bitsILi8EEENSX_INS5_IJNSA_ILi8EEESH_EEENS5_IJSH_SC_EEEEEEEvNS4_8identityES15_S1F_vS1G_EENS_8epilogue10collective18CollectiveEpilogueINS1I_23Sm100TmaWarpSpecializedILi2ELi2ELi64ELb0ELb0EEEJNS5_IJSG_SG_SH_EEENS5_IJNSX_ISG_SC_EENSX_ISH_SC_EEEEESJ_SK_SJ_SK_NS1I_6fusion15FusionCallbacksIS1M_NS1R_17LinearCombinationISJ_fSJ_fLNS_15FloatRoundStyleE2EEES1N_S1Q_JEEENS4_5SM1004TMEM4LOAD26SM100_TMEM_LOAD_32dp32b64xENS4_13SM90_TMA_LOADES1F_NS4_39AutoVectorizingCopyWithAssumedAlignmentILi128EEENS4_14SM90_TMA_STOREES1F_S23_S23_EEEvvEEEEvNT_6ParamsE)
        /*0038*/ 	.word	0x00000000


	//----- nvinfo : EIATTR_MIN_STACK_SIZE
	.align		4
.L_27:
        /*003c*/ 	.byte	0x04, 0x12
        /*003e*/ 	.short	(.L_29 - .L_28)
	.align		4
.L_28:
        /*0040*/ 	.word	index@(_ZN7cutlass13device_kernelINS_4gemm6kernel13GemmUniversalIN4cute5tupleIJiiiiEEENS1_10collective13CollectiveMmaINS1_35MainloopSm100TmaUmmaWarpSpecializedILi16ELi2ELi4ENS5_IJNS4_1CILi2EEENSA_ILi1EEESC_EEEEENS5_IJNSA_ILi256EEENSA_ILi128EEENSA_ILi64EEEEEENS_12float_e4m3_tENS5_IJlSC_lEEESJ_SK_NS4_8TiledMMAINS4_8MMA_AtomIJNS4_10MMA_TraitsINS4_25SM100_MMA_F8F6F4_2x1SM_SSEJSJ_SJ_fSF_SG_NS4_17integral_constantINS4_4UMMA5MajorELSR_0EEESS_NSP_INSQ_7ScaleInELST_0EEESU_EEEEEENS4_6LayoutINS5_IJSC_SC_SC_EEENS5_IJNSA_ILi0EEESZ_SZ_EEEEENS5_IJNS4_10UnderscoreES12_S12_EEEEENS4_18SM100_TMA_2SM_LOADENS4_14ComposedLayoutINS4_7SwizzleILi2ELi4ELi3EEENS4_18smem_ptr_flag_bitsILi8EEENSX_INS5_IJNSA_ILi8EEESH_EEENS5_IJSH_SC_EEEEEEEvNS4_8identityES15_S1F_vS1G_EENS_8epilogue10collective18CollectiveEpilogueINS1I_23Sm100TmaWarpSpecializedILi2ELi2ELi64ELb0ELb0EEEJNS5_IJSG_SG_SH_EEENS5_IJNSX_ISG_SC_EENSX_ISH_SC_EEEEESJ_SK_SJ_SK_NS1I_6fusion15FusionCallbacksIS1M_NS1R_17LinearCombinationISJ_fSJ_fLNS_15FloatRoundStyleE2EEES1N_S1Q_JEEENS4_5SM1004TMEM4LOAD26SM100_TMEM_LOAD_32dp32b64xENS4_13SM90_TMA_LOADES1F_NS4_39AutoVectorizingCopyWithAssumedAlignmentILi128EEENS4_14SM90_TMA_STOREES1F_S23_S23_EEEvvEEEEvNT_6ParamsE)
        /*0044*/ 	.word	0x00000000
.L_29:


//--------------------- .nv.compat                --------------------------
	.section	.nv.compat,"",@"SHT_CUDA_COMPAT_INFO"
	.align	4
        /*0000*/ 	.byte	0x02, 0x09, 0x01, 0x00, 0x02, 0x02, 0x02, 0x00, 0x02, 0x05, 0x05, 0x00, 0x03, 0x07, 0x01, 0x01
        /*0010*/ 	.byte	0x02, 0x03, 0x01, 0x00, 0x02, 0x06, 0x01, 0x00, 0x04, 0x0b, 0x08, 0x00, 0x09, 0x00, 0x00, 0x00
        /*0020*/ 	.byte	0x00, 0x00, 0x00, 0x00


//--------------------- .nv.info._ZN7cutlass13device_kernelINS_4gemm6kernel13GemmUniversalIN4cute5tupleIJiiiiEEENS1_10collective13CollectiveMmaINS1_35MainloopSm100TmaUmmaWarpSpecializedILi16ELi2ELi4ENS5_IJNS4_1CILi2EEENSA_ILi1EEESC_EEEEENS5_IJNSA_ILi256EEENSA_ILi128EEENSA_ILi64EEEEEENS_12float_e4m3_tENS5_IJlSC_lEEESJ_SK_NS4_8TiledMMAINS4_8MMA_AtomIJNS4_10MMA_TraitsINS4_25SM100_MMA_F8F6F4_2x1SM_SSEJSJ_SJ_fSF_SG_NS4_17integral_constantINS4_4UMMA5MajorELSR_0EEESS_NSP_INSQ_7ScaleInELST_0EEESU_EEEEEENS4_6LayoutINS5_IJSC_SC_SC_EEENS5_IJNSA_ILi0EEESZ_SZ_EEEEENS5_IJNS4_10UnderscoreES12_S12_EEEEENS4_18SM100_TMA_2SM_LOADENS4_14ComposedLayoutINS4_7SwizzleILi2ELi4ELi3EEENS4_18smem_ptr_flag_bitsILi8EEENSX_INS5_IJNSA_ILi8EEESH_EEENS5_IJSH_SC_EEEEEEEvNS4_8identityES15_S1F_vS1G_EENS_8epilogue10collective18CollectiveEpilogueINS1I_23Sm100TmaWarpSpecializedILi2ELi2ELi64ELb0ELb0EEEJNS5_IJSG_SG_SH_EEENS5_IJNSX_ISG_SC_EENSX_ISH_SC_EEEEESJ_SK_SJ_SK_NS1I_6fusion15FusionCallbacksIS1M_NS1R_17LinearCombinationISJ_fSJ_fLNS_15FloatRoundStyleE2EEES1N_S1Q_JEEENS4_5SM1004TMEM4LOAD26SM100_TMEM_LOAD_32dp32b64xENS4_13SM90_TMA_LOADES1F_NS4_39AutoVectorizingCopyWithAssumedAlignmentILi128EEENS4_14SM90_TMA_STOREES1F_S23_S23_EEEvvEEEEvNT_6ParamsE --------------------------
	.section	.nv.info._ZN7cutlass13device_kernelINS_4gemm6kernel13GemmUniversalIN4cute5tupleIJiiiiEEENS1_10collective13CollectiveMmaINS1_35MainloopSm100TmaUmmaWarpSpecializedILi16ELi2ELi4ENS5_IJNS4_1CILi2EEENSA_ILi1EEESC_EEEEENS5_IJNSA_ILi256EEENSA_ILi128EEENSA_ILi64EEEEEENS_12float_e4m3_tENS5_IJlSC_lEEESJ_SK_NS4_8TiledMMAINS4_8MMA_AtomIJNS4_10MMA_TraitsINS4_25SM100_MMA_F8F6F4_2x1SM_SSEJSJ_SJ_fSF_SG_NS4_17integral_constantINS4_4UMMA5MajorELSR_0EEESS_NSP_INSQ_7ScaleInELST_0EEESU_EEEEEENS4_6LayoutINS5_IJSC_SC_SC_EEENS5_IJNSA_ILi0EEESZ_SZ_EEEEENS5_IJNS4_10UnderscoreES12_S12_EEEEENS4_18SM100_TMA_2SM_LOADENS4_14ComposedLayoutINS4_7SwizzleILi2ELi4ELi3EEENS4_18smem_ptr_flag_bitsILi8EEENSX_INS5_IJNSA_ILi8EEESH_EEENS5_IJSH_SC_EEEEEEEvNS4_8identityES15_S1F_vS1G_EENS_8epilogue10collective18CollectiveEpilogueINS1I_23Sm100TmaWarpSpecializedILi2ELi2ELi64ELb0ELb0EEEJNS5_IJSG_SG_SH_EEENS5_IJNSX_ISG_SC_EENSX_ISH_SC_EEEEESJ_SK_SJ_SK_NS1I_6fusion15FusionCallbacksIS1M_NS1R_17LinearCombinationISJ_fSJ_fLNS_15FloatRoundStyleE2EEES1N_S1Q_JEEENS4_5SM1004TMEM4LOAD26SM100_TMEM_LOAD_32dp32b64xENS4_13SM90_TMA_LOADES1F_NS4_39AutoVectorizingCopyWithAssumedAlignmentILi128EEENS4_14SM90_TMA_STOREES1F_S23_S23_EEEvvEEEEvNT_6ParamsE,"",@"SHT_CUDA_INFO"
	.sectionflags	@""
	.align	4


	//----- nvinfo : EIATTR_CUDA_API_VERSION
	.align		4
        /*0000*/ 	.byte	0x04, 0x37
        /*0002*/ 	.short	(.L_31 - .L_30)
.L_30:
        /*0004*/ 	.word	0x00000082


	//----- nvinfo : EIATTR_KPARAM_INFO
	.align		4
.L_31:
        /*0008*/ 	.byte	0x04, 0x17
        /*000a*/ 	.short	(.L_33 - .L_32)
.L_32:
        /*000c*/ 	.word	0x00000000
        /*0010*/ 	.short	0x0000
        /*0012*/ 	.short	0x0000
        /*0014*/ 	.byte	0x00, 0xf0, 0x01, 0x20


	//----- nvinfo : EIATTR_AT_ENTRY_FRAGMENTS
	.align		4
.L_33:
        /*0018*/ 	.byte	0x04, 0x4f
        /*001a*/ 	.short	(.L_35 - .L_34)


	//   ....[0]....
.L_34:
        /*001c*/ 	.word	0x00000007


	//----- nvinfo : EIATTR_RESERVED_SMEM_USED
	.align		4
.L_35:
        /*0020*/ 	.byte	0x01, 0x41
	.zero		2


	//----- nvinfo : EIATTR_SPARSE_MMA_MASK
	.align		4
        /*0024*/ 	.byte	0x03, 0x50
        /*0026*/ 	.short	0x0000


	//----- nvinfo : EIATTR_TCGEN05_2CTA_USED
	.align		4
        /*0028*/ 	.byte	0x01, 0x52
	.zero		2


	//----- nvinfo : EIATTR_MAXREG_COUNT
	.align		4
        /*002c*/ 	.byte	0x03, 0x1b
        /*002e*/ 	.short	0x00ff


	//----- nvinfo : EIATTR_NUM_BARRIERS
	.align		4
        /*0030*/ 	.byte	0x02, 0x4c
        /*0032*/ 	.byte	0x07
	.zero		1


	//----- nvinfo : EIATTR_EXTERNS
	.align		4
        /*0034*/ 	.byte	0x04, 0x0f
        /*0036*/ 	.short	(.L_37 - .L_36)


	//   ....[0]....
	.align		4
.L_36:
        /*0038*/ 	.word	index@(__assertfail)


	//----- nvinfo : EIATTR_MERCURY_ISA_VERSION
	.align		4
.L_37:
        /*003c*/ 	.byte	0x03, 0x5f
        /*003e*/ 	.short	0x0101


	//----- nvinfo : EIATTR_INT_WARP_WIDE_INSTR_OFFSETS
	.align		4
        /*0040*/ 	.byte	0x04, 0x31
        /*0042*/ 	.short	(.L_39 - .L_38)


	//   ....[0]....
.L_38:
        /*0044*/ 	.word	0x00000e80


	//   ....[1]....
        /*0048*/ 	.word	0x00000f20


	//   ....[2]....
        /*004c*/ 	.word	0x00002280


	//   ....[3]....
        /*0050*/ 	.word	0x00004740


	//   ....[4]....
        /*0054*/ 	.word	0x00004760


	//   ....[5]....
        /*0058*/ 	.word	0x00004790


	//   ....[6]....
        /*005c*/ 	.word	0x000050c0


	//   ....[7]....
        /*0060*/ 	.word	0x00005130


	//   ....[8]....
        /*0064*/ 	.word	0x00005310


	//   ....[9]....
        /*0068*/ 	.word	0x00005470


	//----- nvinfo : EIATTR_COOP_GROUP_MASK_REGIDS
	.align		4
.L_39:
        /*006c*/ 	.byte	0x04, 0x29
        /*006e*/ 	.short	(.L_41 - .L_40)


	//   ....[0]....
.L_40:
        /*0070*/ 	.word	0xffffffff


	//   ....[1]....
        /*0074*/ 	.word	0xffffffff


	//   ....[2]....
        /*0078*/ 	.word	0xffffffff


	//   ....[3]....
        /*007c*/ 	.word	0xffffffff


	//   ....[4]....
        /*0080*/ 	.word	0xffffffff


	//   ....[5]....
        /*0084*/ 	.word	0xffffffff


	//   ....[6]....
        /*0088*/ 	.word	0xffffffff


	//   ....[7]....
        /*008c*/ 	.word	0xffffffff


	//   ....[8]....
        /*0090*/ 	.word	0xffffffff


	//   ....[9]....
        /*0094*/ 	.word	0xffffffff


	//   ....[10]....
        /*0098*/ 	.word	0xffffffff


	//   ....[11]....
        /*009c*/ 	.word	0xffffffff


	//   ....[12]....
        /*00a0*/ 	.word	0xffffffff


	//   ....[13]....
        /*00a4*/ 	.word	0xffffffff


	//----- nvinfo : EIATTR_COOP_GROUP_INSTR_OFFSETS
	.align		4
.L_41:
        /*00a8*/ 	.byte	0x04, 0x28
        /*00aa*/ 	.short	(.L_43 - .L_42)


	//   ....[0]....
.L_42:
        /*00ac*/ 	.word	0x000000c0


	//   ....[1]....
        /*00b0*/ 	.word	0x00000500


	//   ....[2]....
        /*00b4*/ 	.word	0x00000830


	//   ....[3]....
        /*00b8*/ 	.word	0x00000980


	//   ....[4]....
        /*00bc*/ 	.word	0x00000a70


	//   ....[5]....
        /*00c0*/ 	.word	0x00000bd0


	//   ....[6]....
        /*00c4*/ 	.word	0x00000d60


	//   ....[7]....
        /*00c8*/ 	.word	0x00000fa0


	//   ....[8]....
        /*00cc*/ 	.word	0x00002160


	//   ....[9]....
        /*00d0*/ 	.word	0x00003600


	//   ....[10]....
        /*00d4*/ 	.word	0x00003ad0


	//   ....[11]....
        /*00d8*/ 	.word	0x00003b00


	//   ....[12]....
        /*00dc*/ 	.word	0x00004640


	//   ....[13]....
        /*00e0*/ 	.word	0x00004850


	//----- nvinfo : EIATTR_VRC_CTA_INIT_COUNT
	.align		4
.L_43:
        /*00e4*/ 	.byte	0x02, 0x4a
        /*00e6*/ 	.byte	0x80
	.zero		1


	//----- nvinfo : EIATTR_SYSCALL_OFFSETS
	.align		4
        /*00e8*/ 	.byte	0x04, 0x46
        /*00ea*/ 	.short	(.L_45 - .L_44)


	//   ....[0]....
.L_44:
        /*00ec*/ 	.word	0x00005ea0


	//   ....[1]....
        /*00f0*/ 	.word	0x00005fe0


	//   ....[2]....
        /*00f4*/ 	.word	0x00006840


	//   ....[3]....
        /*00f8*/ 	.word	0x00007e50


	//----- nvinfo : EIATTR_MBARRIER_INSTR_OFFSETS
	.align		4
.L_45:
        /*00fc*/ 	.byte	0x04, 0x39
        /*00fe*/ 	.short	(.L_47 - .L_46)


	//   ....[0]....
.L_46:
        /*0100*/ 	.word	0x00000610
        /*0104*/ 	.word	0x000000ff
        /*0108*/ 	.word	0x00000000
        /*010c*/ 	.short	0x0100
        /*010e*/ 	.byte	0x08
	.zero		1


	//   ....[1]....
        /*0110*/ 	.word	0x00000620
        /*0114*/ 	.word	0x000000ff
        /*0118*/ 	.word	0x00000080
        /*011c*/ 	.short	0x0100
        /*011e*/ 	.byte	0x08
	.zero		1


	//   ....[2]....
        /*0120*/ 	.word	0x00000630
        /*0124*/ 	.word	0x000000ff
        /*0128*/ 	.word	0x00000008
        /*012c*/ 	.short	0x0100
        /*012e*/ 	.byte	0x08
	.zero		1


	//   ....[3]....
        /*0130*/ 	.word	0x00000640
        /*0134*/ 	.word	0x000000ff
        /*0138*/ 	.word	0x00000088
        /*013c*/ 	.short	0x0100
        /*013e*/ 	.byte	0x08
	.zero		1


	//   ....[4]....
        /*0140*/ 	.word	0x00000650
        /*0144*/ 	.word	0x000000ff
        /*0148*/ 	.word	0x00000010
        /*014c*/ 	.short	0x0100
        /*014e*/ 	.byte	0x08
	.zero		1


	//   ....[5]....
        /*0150*/ 	.word	0x00000660
        /*0154*/ 	.word	0x000000ff
        /*0158*/ 	.word	0x00000090
        /*015c*/ 	.short	0x0100
        /*015e*/ 	.byte	0x08
	.zero		1


	//   ....[6]....
        /*0160*/ 	.word	0x00000670
        /*0164*/ 	.word	0x000000ff
        /*0168*/ 	.word	0x00000018
        /*016c*/ 	.short	0x0100
        /*016e*/ 	.byte	0x08
	.zero		1


	//   ....[7]....
        /*0170*/ 	.word	0x00000680
        /*0174*/ 	.word	0x000000ff
        /*0178*/ 	.word	0x00000098
        /*017c*/ 	.short	0x0100
        /*017e*/ 	.byte	0x08
	.zero		1


	//   ....[8]....
        /*0180*/ 	.word	0x00000690
        /*0184*/ 	.word	0x000000ff
        /*0188*/ 	.word	0x00000020
        /*018c*/ 	.short	0x0100
        /*018e*/ 	.byte	0x08
	.zero		1


	//   ....[9]....
        /*0190*/ 	.word	0x000006a0
        /*0194*/ 	.word	0x000000ff
        /*0198*/ 	.word	0x000000a0
        /*019c*/ 	.short	0x0100
        /*019e*/ 	.byte	0x08
	.zero		1


	//   ....[10]....
        /*01a0*/ 	.word	0x000006b0
        /*01a4*/ 	.word	0x000000ff
        /*01a8*/ 	.word	0x00000028
        /*01ac*/ 	.short	0x0100
        /*01ae*/ 	.byte	0x08
	.zero		1


	//   ....[11]....
        /*01b0*/ 	.word	0x000006c0
        /*01b4*/ 	.word	0x000000ff
        /*01b8*/ 	.word	0x000000a8
        /*01bc*/ 	.short	0x0100
        /*01be*/ 	.byte	0x08
	.zero		1


	//   ....[12]....
        /*01c0*/ 	.word	0x000006d0
        /*01c4*/ 	.word	0x000000ff
        /*01c8*/ 	.word	0x00000030
        /*01cc*/ 	.short	0x0100
        /*01ce*/ 	.byte	0x08
	.zero		1


	//   ....[13]....
        /*01d0*/ 	.word	0x000006e0
        /*01d4*/ 	.word	0x000000ff
        /*01d8*/ 	.word	0x000000b0
        /*01dc*/ 	.short	0x0100
        /*01de*/ 	.byte	0x08
	.zero		1


	//   ....[14]....
        /*01e0*/ 	.word	0x000006f0
        /*01e4*/ 	.word	0x000000ff
        /*01e8*/ 	.word	0x00000038
        /*01ec*/ 	.short	0x0100
        /*01ee*/ 	.byte	0x08
	.zero		1


	//   ....[15]....
        /*01f0*/ 	.word	0x00000700
        /*01f4*/ 	.word	0x000000ff
        /*01f8*/ 	.word	0x000000b8
        /*01fc*/ 	.short	0x0100
        /*01fe*/ 	.byte	0x08
	.zero		1


	//   ....[16]....
        /*0200*/ 	.word	0x00000710
        /*0204*/ 	.word	0x000000ff
        /*0208*/ 	.word	0x00000040
        /*020c*/ 	.short	0x0100
        /*020e*/ 	.byte	0x08
	.zero		1


	//   ....[17]....
        /*0210*/ 	.word	0x00000720
        /*0214*/ 	.word	0x000000ff
        /*0218*/ 	.word	0x000000c0
        /*021c*/ 	.short	0x0100
        /*021e*/ 	.byte	0x08
	.zero		1


	//   ....[18]....
        /*0220*/ 	.word	0x00000730
        /*0224*/ 	.word	0x000000ff
        /*0228*/ 	.word	0x00000048
        /*022c*/ 	.short	0x0100
        /*022e*/ 	.byte	0x08
	.zero		1


	//   ....[19]....
        /*0230*/ 	.word	0x00000740
        /*0234*/ 	.word	0x000000ff
        /*0238*/ 	.word	0x000000c8
        /*023c*/ 	.short	0x0100
        /*023e*/ 	.byte	0x08
	.zero		1


	//   ....[20]....
        /*0240*/ 	.word	0x00000750
        /*0244*/ 	.word	0x000000ff
        /*0248*/ 	.word	0x00000050
        /*024c*/ 	.short	0x0100
        /*024e*/ 	.byte	0x08
	.zero		1


	//   ....[21]....
        /*0250*/ 	.word	0x00000760
        /*0254*/ 	.word	0x000000ff
        /*0258*/ 	.word	0x000000d0
        /*025c*/ 	.short	0x0100
        /*025e*/ 	.byte	0x08
	.zero		1


	//   ....[22]....
        /*0260*/ 	.word	0x00000770
        /*0264*/ 	.word	0x000000ff
        /*0268*/ 	.word	0x00000058
        /*026c*/ 	.short	0x0100
        /*026e*/ 	.byte	0x08
	.zero		1


	//   ....[23]....
        /*0270*/ 	.word	0x00000780
        /*0274*/ 	.word	0x000000ff
        /*0278*/ 	.word	0x000000d8
        /*027c*/ 	.short	0x0100
        /*027e*/ 	.byte	0x08
	.zero		1


	//   ....[24]....
        /*0280*/ 	.word	0x00000790
        /*0284*/ 	.word	0x000000ff
        /*0288*/ 	.word	0x00000060
        /*028c*/ 	.short	0x0100
        /*028e*/ 	.byte	0x08
	.zero		1


	//   ....[25]....
        /*0290*/ 	.word	0x000007a0
        /*0294*/ 	.word	0x000000ff
        /*0298*/ 	.word	0x000000e0
        /*029c*/ 	.short	0x0100
        /*029e*/ 	.byte	0x08
	.zero		1


	//   ....[26]....
        /*02a0*/ 	.word	0x000007b0
        /*02a4*/ 	.word	0x000000ff
        /*02a8*/ 	.word	0x00000068
        /*02ac*/ 	.short	0x0100
        /*02ae*/ 	.byte	0x08
	.zero		1


	//   ....[27]....
        /*02b0*/ 	.word	0x000007c0
        /*02b4*/ 	.word	0x000000ff
        /*02b8*/ 	.word	0x000000e8
        /*02bc*/ 	.short	0x0100
        /*02be*/ 	.byte	0x08
	.zero		1


	//   ....[28]....
        /*02c0*/ 	.word	0x000007d0
        /*02c4*/ 	.word	0x000000ff
        /*02c8*/ 	.word	0x00000070
        /*02cc*/ 	.short	0x0100
        /*02ce*/ 	.byte	0x08
	.zero		1


	//   ....[29]....
        /*02d0*/ 	.word	0x000007e0
        /*02d4*/ 	.word	0x000000ff
        /*02d8*/ 	.word	0x000000f0
        /*02dc*/ 	.short	0x0100
        /*02de*/ 	.byte	0x08
	.zero		1


	//   ....[30]....
        /*02e0*/ 	.word	0x000007f0
        /*02e4*/ 	.word	0x000000ff
        /*02e8*/ 	.word	0x00000078
        /*02ec*/ 	.short	0x0100
        /*02ee*/ 	.byte	0x08
	.zero		1


	//   ....[31]....
        /*02f0*/ 	.word	0x00000800
        /*02f4*/ 	.word	0x000000ff
        /*02f8*/ 	.word	0x000000f8
        /*02fc*/ 	.short	0x0100
        /*02fe*/ 	.byte	0x08
	.zero		1


	//   ....[32]....
        /*0300*/ 	.word	0x00000930
        /*0304*/ 	.word	0x000000ff
        /*0308*/ 	.word	0x00000100
        /*030c*/ 	.short	0x0100
        /*030e*/ 	.byte	0x09
	.zero		1


	//   ....[33]....
        /*0310*/ 	.word	0x00000940
        /*0314*/ 	.word	0x000000ff
        /*0318*/ 	.word	0x00000110
        /*031c*/ 	.short	0x0100
        /*031e*/ 	.byte	0x09
	.zero		1


	//   ....[34]....
        /*0320*/ 	.word	0x00000950
        /*0324*/ 	.word	0x000000ff
        /*0328*/ 	.word	0x00000108
        /*032c*/ 	.short	0x0100
        /*032e*/ 	.byte	0x09
	.zero		1


	//   ....[35]....
        /*0330*/ 	.word	0x00000960
        /*0334*/ 	.word	0x000000ff
        /*0338*/ 	.word	0x00000118
        /*033c*/ 	.short	0x0100
        /*033e*/ 	.byte	0x09
	.zero		1


	//   ....[36]....
        /*0340*/ 	.word	0x00000a40
        /*0344*/ 	.word	0x000000ff
        /*0348*/ 	.word	0x00000120
        /*034c*/ 	.short	0x0100
        /*034e*/ 	.byte	0x08
	.zero		1


	//   ....[37]....
        /*0350*/ 	.word	0x00000a50
        /*0354*/ 	.word	0x000000ff
        /*0358*/ 	.word	0x00000128
        /*035c*/ 	.short	0x0100
        /*035e*/ 	.byte	0x08
	.zero		1


	//   ....[38]....
        /*0360*/ 	.word	0x00000b80
        /*0364*/ 	.word	0x000000ff
        /*0368*/ 	.word	0x00000130
        /*036c*/ 	.short	0x0100
        /*036e*/ 	.byte	0x08
	.zero		1


	//   ....[39]....
        /*0370*/ 	.word	0x00000b90
        /*0374*/ 	.word	0x000000ff
        /*0378*/ 	.word	0x00000140
        /*037c*/ 	.short	0x0100
        /*037e*/ 	.byte	0x08
	.zero		1


	//   ....[40]....
        /*0380*/ 	.word	0x00000ba0
        /*0384*/ 	.word	0x000000ff
        /*0388*/ 	.word	0x00000138
        /*038c*/ 	.short	0x0100
        /*038e*/ 	.byte	0x08
	.zero		1


	//   ....[41]....
        /*0390*/ 	.word	0x00000bb0
        /*0394*/ 	.word	0x000000ff
        /*0398*/ 	.word	0x00000148
        /*039c*/ 	.short	0x0100
        /*039e*/ 	.byte	0x08
	.zero		1


	//   ....[42]....
        /*03a0*/ 	.word	0x00000cd0
        /*03a4*/ 	.word	0x000000ff
        /*03a8*/ 	.word	0x00000150
        /*03ac*/ 	.short	0x0100
        /*03ae*/ 	.byte	0x09
	.zero		1


	//   ....[43]....
        /*03b0*/ 	.word	0x00000ce0
        /*03b4*/ 	.word	0x000000ff
        /*03b8*/ 	.word	0x00000170
        /*03bc*/ 	.short	0x0100
        /*03be*/ 	.byte	0x09
	.zero		1


	//   ....[44]....
        /*03c0*/ 	.word	0x00000cf0
        /*03c4*/ 	.word	0x000000ff
        /*03c8*/ 	.word	0x00000158
        /*03cc*/ 	.short	0x0100
        /*03ce*/ 	.byte	0x09
	.zero		1


	//   ....[45]....
        /*03d0*/ 	.word	0x00000d00
        /*03d4*/ 	.word	0x000000ff
        /*03d8*/ 	.word	0x00000178
        /*03dc*/ 	.short	0x0100
        /*03de*/ 	.byte	0x09
	.zero		1


	//   ....[46]....
        /*03e0*/ 	.word	0x00000d10
        /*03e4*/ 	.word	0x000000ff
        /*03e8*/ 	.word	0x00000160
        /*03ec*/ 	.short	0x0100
        /*03ee*/ 	.byte	0x09
	.zero		1


	//   ....[47]....
        /*03f0*/ 	.word	0x00000d20
        /*03f4*/ 	.word	0x000000ff
        /*03f8*/ 	.word	0x00000180
        /*03fc*/ 	.short	0x0100
        /*03fe*/ 	.byte	0x09
	.zero		1


	//   ....[48]....
        /*0400*/ 	.word	0x00000d30
        /*0404*/ 	.word	0x000000ff
        /*0408*/ 	.word	0x00000168
        /*040c*/ 	.short	0x0100
        /*040e*/ 	.byte	0x09
	.zero		1


	//   ....[49]....
        /*0410*/ 	.word	0x00000d40
        /*0414*/ 	.word	0x000000ff
        /*0418*/ 	.word	0x00000188
        /*041c*/ 	.short	0x0100
        /*041e*/ 	.byte	0x09
	.zero		1


	//   ....[50]....
        /*0420*/ 	.word	0x00000e30
        /*0424*/ 	.word	0x000000ff
        /*0428*/ 	.word	0x00000190
        /*042c*/ 	.short	0x0100
        /*042e*/ 	.byte	0x08
	.zero		1


	//   ....[51]....
        /*0430*/ 	.word	0x00000e40
        /*0434*/ 	.word	0x000000ff
        /*0438*/ 	.word	0x000001a0
        /*043c*/ 	.short	0x0100
        /*043e*/ 	.byte	0x08
	.zero		1


	//   ....[52]....
        /*0440*/ 	.word	0x00000e50
        /*0444*/ 	.word	0x000000ff
        /*0448*/ 	.word	0x00000198
        /*044c*/ 	.short	0x0100
        /*044e*/ 	.byte	0x08
	.zero		1


	//   ....[53]....
        /*0450*/ 	.word	0x00000e60
        /*0454*/ 	.word	0x000000ff
        /*0458*/ 	.word	0x000001a8
        /*045c*/ 	.short	0x0100
        /*045e*/ 	.byte	0x08
	.zero		1


	//   ....[54]....
        /*0460*/ 	.word	0x00000f50
        /*0464*/ 	.word	0x000000ff
        /*0468*/ 	.word	0x000001b0
        /*046c*/ 	.short	0x0100
        /*046e*/ 	.byte	0x06
	.zero		1


	//   ....[55]....
        /*0470*/ 	.word	0x00001960
        /*0474*/ 	.word	0x00000003
        /*0478*/ 	.word	0x000001a0
        /*047c*/ 	.short	0x010a
        /*047e*/ 	.byte	0xff
	.zero		1


	//   ....[56]....
        /*0480*/ 	.word	0x00001990
        /*0484*/ 	.word	0x00000003
        /*0488*/ 	.word	0x00000190
        /*048c*/ 	.short	0x0101
        /*048e*/ 	.byte	0xff
	.zero		1


	//   ....[57]....
        /*0490*/ 	.word	0x00001a90
        /*0494*/ 	.word	0x000000ff
        /*0498*/ 	.word	0x00000080
        /*049c*/ 	.short	0x010a
        /*049e*/ 	.byte	0x08
	.zero		1


	//   ....[58]....
        /*04a0*/ 	.word	0x00001b60
        /*04a4*/ 	.word	0x000000ff
        /*04a8*/ 	.word	0x00000080
        /*04ac*/ 	.short	0x010a
        /*04ae*/ 	.byte	0x21
	.zero		1


	//   ....[59]....
        /*04b0*/ 	.word	0x00001d10
        /*04b4*/ 	.word	0x000000ff
        /*04b8*/ 	.word	0x00000080
        /*04bc*/ 	.short	0x010a
        /*04be*/ 	.byte	0x08
	.zero		1


	//   ....[60]....
        /*04c0*/ 	.word	0x00001e10
        /*04c4*/ 	.word	0x000000ff
        /*04c8*/ 	.word	0x00000128
        /*04cc*/ 	.short	0x0101
        /*04ce*/ 	.byte	0x04
	.zero		1


	//   ....[61]....
        /*04d0*/ 	.word	0x00001e30
        /*04d4*/ 	.word	0x000000ff
        /*04d8*/ 	.word	0x00000080
        /*04dc*/ 	.short	0x010a
        /*04de*/ 	.byte	0x08
	.zero		1


	//   ....[62]....
        /*04e0*/ 	.word	0x00001eb0
        /*04e4*/ 	.word	0x000000ff
        /*04e8*/ 	.word	0x00000080
        /*04ec*/ 	.short	0x010a
        /*04ee*/ 	.byte	0x11
	.zero		1


	//   ....[63]....
        /*04f0*/ 	.word	0x00002040
        /*04f4*/ 	.word	0x000000ff
        /*04f8*/ 	.word	0x00000080
        /*04fc*/ 	.short	0x010a
        /*04fe*/ 	.byte	0x08
	.zero		1


	//   ....[64]....
        /*0500*/ 	.word	0x00002190
        /*0504*/ 	.word	0x00000002
        /*0508*/ 	.word	0x00000130
        /*050c*/ 	.short	0x010a
        /*050e*/ 	.byte	0xff
	.zero		1


	//   ....[65]....
        /*0510*/ 	.word	0x00002250
        /*0514*/ 	.word	0x00000002
        /*0518*/ 	.word	0x00000000
        /*051c*/ 	.short	0x0101
        /*051e*/ 	.byte	0xff
	.zero		1


	//   ....[66]....
        /*0520*/ 	.word	0x000027b0
        /*0524*/ 	.word	0x000000ff
        /*0528*/ 	.word	0x00000000
        /*052c*/ 	.short	0x010a
        /*052e*/ 	.byte	0x05
	.zero		1


	//   ....[67]....
        /*0530*/ 	.word	0x00002840
        /*0534*/ 	.word	0x000000ff
        /*0538*/ 	.word	0x00000000
        /*053c*/ 	.short	0x010a
        /*053e*/ 	.byte	0x05
	.zero		1


	//   ....[68]....
        /*0540*/ 	.word	0x000028d0
        /*0544*/ 	.word	0x000000ff
        /*0548*/ 	.word	0x00000000
        /*054c*/ 	.short	0x010a
        /*054e*/ 	.byte	0x05
	.zero		1


	//   ....[69]....
        /*0550*/ 	.word	0x00002960
        /*0554*/ 	.word	0x000000ff
        /*0558*/ 	.word	0x00000000
        /*055c*/ 	.short	0x010a
        /*055e*/ 	.byte	0x05
	.zero		1


	//   ....[70]....
        /*0560*/ 	.word	0x000029f0
        /*0564*/ 	.word	0x000000ff
        /*0568*/ 	.word	0x00000000
        /*056c*/ 	.short	0x010a
        /*056e*/ 	.byte	0x05
	.zero		1


	//   ....[71]....
        /*0570*/ 	.word	0x00002a80
        /*0574*/ 	.word	0x000000ff
        /*0578*/ 	.word	0x00000000
        /*057c*/ 	.short	0x010a
        /*057e*/ 	.byte	0x05
	.zero		1


	//   ....[72]....
        /*0580*/ 	.word	0x00002b10
        /*0584*/ 	.word	0x000000ff
        /*0588*/ 	.word	0x00000000
        /*058c*/ 	.short	0x010a
        /*058e*/ 	.byte	0x05
	.zero		1


	//   ....[73]....
        /*0590*/ 	.word	0x00002ba0
        /*0594*/ 	.word	0x000000ff
        /*0598*/ 	.word	0x00000000
        /*059c*/ 	.short	0x010a
        /*059e*/ 	.byte	0x05
	.zero		1


	//   ....[74]....
        /*05a0*/ 	.word	0x00002c30
        /*05a4*/ 	.word	0x000000ff
        /*05a8*/ 	.word	0x00000000
        /*05ac*/ 	.short	0x010a
        /*05ae*/ 	.byte	0x05
	.zero		1


	//   ....[75]....
        /*05b0*/ 	.word	0x00002cc0
        /*05b4*/ 	.word	0x000000ff
        /*05b8*/ 	.word	0x00000000
        /*05bc*/ 	.short	0x010a
        /*05be*/ 	.byte	0x05
	.zero		1


	//   ....[76]....
        /*05c0*/ 	.word	0x00002d50
        /*05c4*/ 	.word	0x000000ff
        /*05c8*/ 	.word	0x00000000
        /*05cc*/ 	.short	0x010a
        /*05ce*/ 	.byte	0x05
	.zero		1


	//   ....[77]....
        /*05d0*/ 	.word	0x00002de0
        /*05d4*/ 	.word	0x000000ff
        /*05d8*/ 	.word	0x00000000
        /*05dc*/ 	.short	0x010a
        /*05de*/ 	.byte	0x05
	.zero		1


	//   ....[78]....
        /*05e0*/ 	.word	0x00002e70
        /*05e4*/ 	.word	0x000000ff
        /*05e8*/ 	.word	0x00000000
        /*05ec*/ 	.short	0x010a
        /*05ee*/ 	.byte	0x05
	.zero		1


	//   ....[79]....
        /*05f0*/ 	.word	0x00002f00
        /*05f4*/ 	.word	0x000000ff
        /*05f8*/ 	.word	0x00000000
        /*05fc*/ 	.short	0x010a
        /*05fe*/ 	.byte	0x05
	.zero		1


	//   ....[80]....
        /*0600*/ 	.word	0x00002f90
        /*0604*/ 	.word	0x000000ff
        /*0608*/ 	.word	0x00000000
        /*060c*/ 	.short	0x010a
        /*060e*/ 	.byte	0x05
	.zero		1


	//   ....[81]....
        /*0610*/ 	.word	0x00003030
        /*0614*/ 	.word	0x00000000
        /*0618*/ 	.word	0x00000000
        /*061c*/ 	.short	0x010a
        /*061e*/ 	.byte	0xff
	.zero		1


	//   ....[82]....
        /*0620*/ 	.word	0x00003160
        /*0624*/ 	.word	0x00000000
        /*0628*/ 	.word	0x00000190
        /*062c*/ 	.short	0x010a
        /*062e*/ 	.byte	0xff
	.zero		1


	//   ....[83]....
        /*0630*/ 	.word	0x000031d0
        /*0634*/ 	.word	0x00000004
        /*0638*/ 	.word	0x00000000
        /*063c*/ 	.short	0x0101
        /*063e*/ 	.byte	0xff
	.zero		1


	//   ....[84]....
        /*0640*/ 	.word	0x000031f0
        /*0644*/ 	.word	0x000000ff
        /*0648*/ 	.word	0x00000140
        /*064c*/ 	.short	0x010a
        /*064e*/ 	.byte	0x05
	.zero		1


	//   ....[85]....
        /*0650*/ 	.word	0x00003310
        /*0654*/ 	.word	0x00000000
        /*0658*/ 	.word	0x00000130
        /*065c*/ 	.short	0x010a
        /*065e*/ 	.byte	0xff
	.zero		1


	//   ....[86]....
        /*0660*/ 	.word	0x00003410
        /*0664*/ 	.word	0x00000000
        /*0668*/ 	.word	0x00000000
        /*066c*/ 	.short	0x0101
        /*066e*/ 	.byte	0xff
	.zero		1


	//   ....[87]....
        /*0670*/ 	.word	0x000034a0
        /*0674*/ 	.word	0x000000ff
        /*0678*/ 	.word	0x00000140
        /*067c*/ 	.short	0x0106
        /*067e*/ 	.byte	0x05
	.zero		1


	//   ....[88]....
        /*0680*/ 	.word	0x000034c0
        /*0684*/ 	.word	0x000000ff
        /*0688*/ 	.word	0x00000140
        /*068c*/ 	.short	0x010a
        /*068e*/ 	.byte	0x05
	.zero		1


	//   ....[89]....
        /*0690*/ 	.word	0x00003550
        /*0694*/ 	.word	0x000000ff
        /*0698*/ 	.word	0x00000140
        /*069c*/ 	.short	0x0106
        /*069e*/ 	.byte	0x04
	.zero		1


	//   ....[90]....
        /*06a0*/ 	.word	0x00003590
        /*06a4*/ 	.word	0x00000000
        /*06a8*/ 	.word	0x00000140
        /*06ac*/ 	.short	0x010a
        /*06ae*/ 	.byte	0xff
	.zero		1


	//   ....[91]....
        /*06b0*/ 	.word	0x000037d0
        /*06b4*/ 	.word	0x000000ff
        /*06b8*/ 	.word	0x00000008
        /*06bc*/ 	.short	0x010a
        /*06be*/ 	.byte	0x06
	.zero		1


	//   ....[92]....
        /*06c0*/ 	.word	0x000037f0
        /*06c4*/ 	.word	0x000000ff
        /*06c8*/ 	.word	0x00000008
        /*06cc*/ 	.short	0x010a
        /*06ce*/ 	.byte	0x06
	.zero		1


	//   ....[93]....
        /*06d0*/ 	.word	0x00003980
        /*06d4*/ 	.word	0x000000ff
        /*06d8*/ 	.word	0x00000008
        /*06dc*/ 	.short	0x010a
        /*06de*/ 	.byte	0x06
	.zero		1


	//   ....[94]....
        /*06e0*/ 	.word	0x000039a0
        /*06e4*/ 	.word	0x000000ff
        /*06e8*/ 	.word	0x00000008
        /*06ec*/ 	.short	0x010a
        /*06ee*/ 	.byte	0x06
	.zero		1


	//   ....[95]....
        /*06f0*/ 	.word	0x00003a60
        /*06f4*/ 	.word	0x000000ff
        /*06f8*/ 	.word	0x00000000
        /*06fc*/ 	.short	0x0101
        /*06fe*/ 	.byte	0x07
	.zero		1


	//   ....[96]....
        /*0700*/ 	.word	0x00003d60
        /*0704*/ 	.word	0x00000000
        /*0708*/ 	.word	0x00000130
        /*070c*/ 	.short	0x010a
        /*070e*/ 	.byte	0xff
	.zero		1


	//   ....[97]....
        /*0710*/ 	.word	0x00003e20
        /*0714*/ 	.word	0x00000000
        /*0718*/ 	.word	0x00000000
        /*071c*/ 	.short	0x0101
        /*071e*/ 	.byte	0xff
	.zero		1


	//   ....[98]....
        /*0720*/ 	.word	0x00003ee0
        /*0724*/ 	.word	0x000000ff
        /*0728*/ 	.word	0x00000000
        /*072c*/ 	.short	0x010a
        /*072e*/ 	.byte	0x06
	.zero		1


	//   ....[99]....
        /*0730*/ 	.word	0x00003ef0
        /*0734*/ 	.word	0x000000ff
        /*0738*/ 	.word	0x00000170
        /*073c*/ 	.short	0x010a
        /*073e*/ 	.byte	0x0a
	.zero		1


	//   ....[100]....
        /*0740*/ 	.word	0x00003fa0
        /*0744*/ 	.word	0x000000ff
        /*0748*/ 	.word	0x00000000
        /*074c*/ 	.short	0x010a
        /*074e*/ 	.byte	0x09
	.zero		1


	//   ....[101]....
        /*0750*/ 	.word	0x000040e0
        /*0754*/ 	.word	0x000000ff
        /*0758*/ 	.word	0x00000000
        /*075c*/ 	.short	0x010a
        /*075e*/ 	.byte	0x06
	.zero		1


	//   ....[102]....
        /*0760*/ 	.word	0x00004330
        /*0764*/ 	.word	0x000000ff
        /*0768*/ 	.word	0x00000000
        /*076c*/ 	.short	0x010a
        /*076e*/ 	.byte	0x07
	.zero		1


	//   ....[103]....
        /*0770*/ 	.word	0x000043c0
        /*0774*/ 	.word	0x000000ff
        /*0778*/ 	.word	0x00000000
        /*077c*/ 	.short	0x010a
        /*077e*/ 	.byte	0x07
	.zero		1


	//   ....[104]....
        /*0780*/ 	.word	0x00004450
        /*0784*/ 	.word	0x000000ff
        /*0788*/ 	.word	0x00000000
        /*078c*/ 	.short	0x010a
        /*078e*/ 	.byte	0x07
	.zero		1


	//   ....[105]....
        /*0790*/ 	.word	0x000044f0
        /*0794*/ 	.word	0x00000000
        /*0798*/ 	.word	0x00000000
        /*079c*/ 	.short	0x010a
        /*079e*/ 	.byte	0xff
	.zero		1


	//   ....[106]....
        /*07a0*/ 	.word	0x00004530
        /*07a4*/ 	.word	0x00000000
        /*07a8*/ 	.word	0x00000000
        /*07ac*/ 	.short	0x010a
        /*07ae*/ 	.byte	0xff
	.zero		1


	//   ....[107]....
        /*07b0*/ 	.word	0x000045a0
        /*07b4*/ 	.word	0x000000ff
        /*07b8*/ 	.word	0x00000000
        /*07bc*/ 	.short	0x0101
        /*07be*/ 	.byte	0x05
	.zero		1


	//   ....[108]....
        /*07c0*/ 	.word	0x000045e0
        /*07c4*/ 	.word	0x000000ff
        /*07c8*/ 	.word	0x000001b0
        /*07cc*/ 	.short	0x010a
        /*07ce*/ 	.byte	0x08
	.zero		1


	//   ....[109]....
        /*07d0*/ 	.word	0x00004630
        /*07d4*/ 	.word	0x000000ff
        /*07d8*/ 	.word	0x00000000
        /*07dc*/ 	.short	0x0101
        /*07de*/ 	.byte	0x05
	.zero		1


	//   ....[110]....
        /*07e0*/ 	.word	0x00004a60
        /*07e4*/ 	.word	0x00000000
        /*07e8*/ 	.word	0x00000130
        /*07ec*/ 	.short	0x010a
        /*07ee*/ 	.byte	0xff
	.zero		1


	//   ....[111]....
        /*07f0*/ 	.word	0x00004b20
        /*07f4*/ 	.word	0x00000000
        /*07f8*/ 	.word	0x00000000
        /*07fc*/ 	.short	0x0101
        /*07fe*/ 	.byte	0xff
	.zero		1


	//   ....[112]....
        /*0800*/ 	.word	0x00004e40
        /*0804*/ 	.word	0x000000ff
        /*0808*/ 	.word	0x00000128
        /*080c*/ 	.short	0x010a
        /*080e*/ 	.byte	0x06
	.zero		1


	//   ....[113]....
        /*0810*/ 	.word	0x00005030
        /*0814*/ 	.word	0x000000ff
        /*0818*/ 	.word	0x00000110
        /*081c*/ 	.short	0x010a
        /*081e*/ 	.byte	0x06
	.zero		1


	//   ....[114]....
        /*0820*/ 	.word	0x00005200
        /*0824*/ 	.word	0x000000ff
        /*0828*/ 	.word	0x00000100
        /*082c*/ 	.short	0x010b
        /*082e*/ 	.byte	0x06
	.zero		1


	//   ....[115]....
        /*0830*/ 	.word	0x00005270
        /*0834*/ 	.word	0x000000ff
        /*0838*/ 	.word	0x00000000
        /*083c*/ 	.short	0x0101
        /*083e*/ 	.byte	0x08
	.zero		1


	//   ....[116]....
        /*0840*/ 	.word	0x000052a0
        /*0844*/ 	.word	0x000000ff
        /*0848*/ 	.word	0x00000118
        /*084c*/ 	.short	0x010a
        /*084e*/ 	.byte	0x06
	.zero		1


	//   ....[117]....
        /*0850*/ 	.word	0x000054b0
        /*0854*/ 	.word	0x000000ff
        /*0858*/ 	.word	0x00000108
        /*085c*/ 	.short	0x010b
        /*085e*/ 	.byte	0x06
	.zero		1


	//   ....[118]....
        /*0860*/ 	.word	0x000054d0
        /*0864*/ 	.word	0x000000ff
        /*0868*/ 	.word	0x00000000
        /*086c*/ 	.short	0x0101
        /*086e*/ 	.byte	0x0d
	.zero		1


	//   ....[119]....
        /*0870*/ 	.word	0x00005500
        /*0874*/ 	.word	0x000000ff
        /*0878*/ 	.word	0x00000110
        /*087c*/ 	.short	0x010a
        /*087e*/ 	.byte	0x06
	.zero		1


	//   ....[120]....
        /*0880*/ 	.word	0x00005540
        /*0884*/ 	.word	0x00000000
        /*0888*/ 	.word	0x00000118
        /*088c*/ 	.short	0x010a
        /*088e*/ 	.byte	0xff
	.zero		1


	//   ....[121]....
        /*0890*/ 	.word	0x00005870
        /*0894*/ 	.word	0x00000000
        /*0898*/ 	.word	0x00000130
        /*089c*/ 	.short	0x010a
        /*089e*/ 	.byte	0xff
	.zero		1


	//   ....[122]....
        /*08a0*/ 	.word	0x00005980
        /*08a4*/ 	.word	0x00000000
        /*08a8*/ 	.word	0x00000000
        /*08ac*/ 	.short	0x0101
        /*08ae*/ 	.byte	0xff
	.zero		1


	//   ....[123]....
        /*08b0*/ 	.word	0x000063e0
        /*08b4*/ 	.word	0x00000003
        /*08b8*/ 	.word	0x00000100
        /*08bc*/ 	.short	0x010a
        /*08be*/ 	.byte	0xff
	.zero		1


	//   ....[124]....
        /*08c0*/ 	.word	0x00006420
        /*08c4*/ 	.word	0x000000c3
        /*08c8*/ 	.word	0x00000150
        /*08cc*/ 	.short	0x010a
        /*08ce*/ 	.byte	0xff
	.zero		1


	//   ....[125]....
        /*08d0*/ 	.word	0x00006550
        /*08d4*/ 	.word	0x00000003
        /*08d8*/ 	.word	0x00000100
        /*08dc*/ 	.short	0x010a
        /*08de*/ 	.byte	0xff
	.zero		1


	//   ....[126]....
        /*08e0*/ 	.word	0x000066b0
        /*08e4*/ 	.word	0x00000000
        /*08e8*/ 	.word	0x00000000
        /*08ec*/ 	.short	0x0101
        /*08ee*/ 	.byte	0xff
	.zero		1


	//   ....[127]....
        /*08f0*/ 	.word	0x00006710
        /*08f4*/ 	.word	0x000000c3
        /*08f8*/ 	.word	0x00000150
        /*08fc*/ 	.short	0x010a
        /*08fe*/ 	.byte	0xff
	.zero		1


	//   ....[128]....
        /*0900*/ 	.word	0x00007ac0
        /*0904*/ 	.word	0x000000d8
        /*0908*/ 	.word	0x00000100
        /*090c*/ 	.short	0x010a
        /*090e*/ 	.byte	0xff
	.zero		1


	//   ....[129]....
        /*0910*/ 	.word	0x00007b90
        /*0914*/ 	.word	0x000000d8
        /*0918*/ 	.word	0x00000100
        /*091c*/ 	.short	0x010a
        /*091e*/ 	.byte	0xff
	.zero		1


	//   ....[130]....
        /*0920*/ 	.word	0x00007cf0
        /*0924*/ 	.word	0x00000002
        /*0928*/ 	.word	0x00000000
        /*092c*/ 	.short	0x0101
        /*092e*/ 	.byte	0xff
	.zero		1


	//   ....[131]....
        /*0930*/ 	.word	0x00008100
        /*0934*/ 	.word	0x000000c3
        /*0938*/ 	.word	0x00000000
        /*093c*/ 	.short	0x0101
        /*093e*/ 	.byte	0xff
	.zero		1


	//   ....[132]....
        /*0940*/ 	.word	0x00009150
        /*0944*/ 	.word	0x00000003
        /*0948*/ 	.word	0x000001a0
        /*094c*/ 	.short	0x010a
        /*094e*/ 	.byte	0xff
	.zero		1


	//   ....[133]....
        /*0950*/ 	.word	0x000091b0
        /*0954*/ 	.word	0x00000002
        /*0958*/ 	.word	0x00000080
        /*095c*/ 	.short	0x010a
        /*095e*/ 	.byte	0xff
	.zero		1


	//   ....[134]....
        /*0960*/ 	.word	0x00009210
        /*0964*/ 	.word	0x00000002
        /*0968*/ 	.word	0x00000080
        /*096c*/ 	.short	0x010a
        /*096e*/ 	.byte	0xff
	.zero		1


	//   ....[135]....
        /*0970*/ 	.word	0x00009260
        /*0974*/ 	.word	0x00000002
        /*0978*/ 	.word	0x00000130
        /*097c*/ 	.short	0x010a
        /*097e*/ 	.byte	0xff
	.zero		1


	//   ....[136]....
        /*0980*/ 	.word	0x000092c0
        /*0984*/ 	.word	0x00000000
        /*0988*/ 	.word	0x00000000
        /*098c*/ 	.short	0x010a
        /*098e*/ 	.byte	0xff
	.zero		1


	//   ....[137]....
        /*0990*/ 	.word	0x00009320
        /*0994*/ 	.word	0x00000000
        /*0998*/ 	.word	0x00000000
        /*099c*/ 	.short	0x010a
        /*099e*/ 	.byte	0xff
	.zero		1


	//   ....[138]....
        /*09a0*/ 	.word	0x00009380
        /*09a4*/ 	.word	0x00000000
        /*09a8*/ 	.word	0x00000000
        /*09ac*/ 	.short	0x010a
        /*09ae*/ 	.byte	0xff
	.zero		1


	//   ....[139]....
        /*09b0*/ 	.word	0x000093e0
        /*09b4*/ 	.word	0x00000000
        /*09b8*/ 	.word	0x00000000
        /*09bc*/ 	.short	0x010a
        /*09be*/ 	.byte	0xff
	.zero		1


	//   ....[140]....
        /*09c0*/ 	.word	0x00009440
        /*09c4*/ 	.word	0x00000000
        /*09c8*/ 	.word	0x00000000
        /*09cc*/ 	.short	0x010a
        /*09ce*/ 	.byte	0xff
	.zero		1


	//   ....[141]....
        /*09d0*/ 	.word	0x000094a0
        /*09d4*/ 	.word	0x00000000
        /*09d8*/ 	.word	0x00000000
        /*09dc*/ 	.short	0x010a
        /*09de*/ 	.byte	0xff
	.zero		1


	//   ....[142]....
        /*09e0*/ 	.word	0x00009500
        /*09e4*/ 	.word	0x00000000
        /*09e8*/ 	.word	0x00000000
        /*09ec*/ 	.short	0x010a
        /*09ee*/ 	.byte	0xff
	.zero		1


	//   ....[143]....
        /*09f0*/ 	.word	0x00009560
        /*09f4*/ 	.word	0x00000000
        /*09f8*/ 	.word	0x00000000
        /*09fc*/ 	.short	0x010a
        /*09fe*/ 	.byte	0xff
	.zero		1


	//   ....[144]....
        /*0a00*/ 	.word	0x000095c0
        /*0a04*/ 	.word	0x00000000
        /*0a08*/ 	.word	0x00000000
        /*0a0c*/ 	.short	0x010a
        /*0a0e*/ 	.byte	0xff
	.zero		1


	//   ....[145]....
        /*0a10*/ 	.word	0x00009620
        /*0a14*/ 	.word	0x00000000
        /*0a18*/ 	.word	0x00000000
        /*0a1c*/ 	.short	0x010a
        /*0a1e*/ 	.byte	0xff
	.zero		1


	//   ....[146]....
        /*0a20*/ 	.word	0x00009680
        /*0a24*/ 	.word	0x00000000
        /*0a28*/ 	.word	0x00000000
        /*0a2c*/ 	.short	0x010a
        /*0a2e*/ 	.byte	0xff
	.zero		1


	//   ....[147]....
        /*0a30*/ 	.word	0x000096e0
        /*0a34*/ 	.word	0x00000000
        /*0a38*/ 	.word	0x00000000
        /*0a3c*/ 	.short	0x010a
        /*0a3e*/ 	.byte	0xff
	.zero		1


	//   ....[148]....
        /*0a40*/ 	.word	0x00009740
        /*0a44*/ 	.word	0x00000000
        /*0a48*/ 	.word	0x00000000
        /*0a4c*/ 	.short	0x010a
        /*0a4e*/ 	.byte	0xff
	.zero		1


	//   ....[149]....
        /*0a50*/ 	.word	0x000097a0
        /*0a54*/ 	.word	0x00000000
        /*0a58*/ 	.word	0x00000000
        /*0a5c*/ 	.short	0x010a
        /*0a5e*/ 	.byte	0xff
	.zero		1


	//   ....[150]....
        /*0a60*/ 	.word	0x00009800
        /*0a64*/ 	.word	0x00000000
        /*0a68*/ 	.word	0x00000000
        /*0a6c*/ 	.short	0x010a
        /*0a6e*/ 	.byte	0xff
	.zero		1


	//   ....[151]....
        /*0a70*/ 	.word	0x00009850
        /*0a74*/ 	.word	0x00000000
        /*0a78*/ 	.word	0x00000190
        /*0a7c*/ 	.short	0x010a
        /*0a7e*/ 	.byte	0xff
	.zero		1


	//   ....[152]....
        /*0a80*/ 	.word	0x000098b0
        /*0a84*/ 	.word	0x00000000
        /*0a88*/ 	.word	0x00000140
        /*0a8c*/ 	.short	0x010a
        /*0a8e*/ 	.byte	0xff
	.zero		1


	//   ....[153]....
        /*0a90*/ 	.word	0x00009900
        /*0a94*/ 	.word	0x00000000
        /*0a98*/ 	.word	0x00000130
        /*0a9c*/ 	.short	0x010a
        /*0a9e*/ 	.byte	0xff
	.zero		1


	//   ....[154]....
        /*0aa0*/ 	.word	0x00009960
        /*0aa4*/ 	.word	0x00000000
        /*0aa8*/ 	.word	0x00000140
        /*0aac*/ 	.short	0x010a
        /*0aae*/ 	.byte	0xff
	.zero		1


	//   ....[155]....
        /*0ab0*/ 	.word	0x000099c0
        /*0ab4*/ 	.word	0x00000004
        /*0ab8*/ 	.word	0x00000008
        /*0abc*/ 	.short	0x010a
        /*0abe*/ 	.byte	0xff
	.zero		1


	//   ....[156]....
        /*0ac0*/ 	.word	0x00009aa0
        /*0ac4*/ 	.word	0x00000002
        /*0ac8*/ 	.word	0x00000008
        /*0acc*/ 	.short	0x010a
        /*0ace*/ 	.byte	0xff
	.zero		1


	//   ....[157]....
        /*0ad0*/ 	.word	0x00009af0
        /*0ad4*/ 	.word	0x00000000
        /*0ad8*/ 	.word	0x00000130
        /*0adc*/ 	.short	0x010a
        /*0ade*/ 	.byte	0xff
	.zero		1


	//   ....[158]....
        /*0ae0*/ 	.word	0x00009b50
        /*0ae4*/ 	.word	0x00000000
        /*0ae8*/ 	.word	0x00000170
        /*0aec*/ 	.short	0x010a
        /*0aee*/ 	.byte	0xff
	.zero		1


	//   ....[159]....
        /*0af0*/ 	.word	0x00009bb0
        /*0af4*/ 	.word	0x00000000
        /*0af8*/ 	.word	0x00000000
        /*0afc*/ 	.short	0x010a
        /*0afe*/ 	.byte	0xff
	.zero		1


	//   ....[160]....
        /*0b00*/ 	.word	0x00009c10
        /*0b04*/ 	.word	0x00000000
        /*0b08*/ 	.word	0x00000000
        /*0b0c*/ 	.short	0x010a
        /*0b0e*/ 	.byte	0xff
	.zero		1


	//   ....[161]....
        /*0b10*/ 	.word	0x00009c70
        /*0b14*/ 	.word	0x00000000
        /*0b18*/ 	.word	0x00000000
        /*0b1c*/ 	.short	0x010a
        /*0b1e*/ 	.byte	0xff
	.zero		1


	//   ....[162]....
        /*0b20*/ 	.word	0x00009cd0
        /*0b24*/ 	.word	0x00000000
        /*0b28*/ 	.word	0x00000000
        /*0b2c*/ 	.short	0x010a
        /*0b2e*/ 	.byte	0xff
	.zero		1


	//   ....[163]....
        /*0b30*/ 	.word	0x00009d30
        /*0b34*/ 	.word	0x00000000
        /*0b38*/ 	.word	0x000001b0
        /*0b3c*/ 	.short	0x010a
        /*0b3e*/ 	.byte	0xff
	.zero		1


	//   ....[164]....
        /*0b40*/ 	.word	0x00009d80
        /*0b44*/ 	.word	0x00000000
        /*0b48*/ 	.word	0x00000130
        /*0b4c*/ 	.short	0x010a
        /*0b4e*/ 	.byte	0xff
	.zero		1


	//   ....[165]....
        /*0b50*/ 	.word	0x00009de0
        /*0b54*/ 	.word	0x00000000
        /*0b58*/ 	.word	0x00000128
        /*0b5c*/ 	.short	0x010a
        /*0b5e*/ 	.byte	0xff
	.zero		1


	//   ....[166]....
        /*0b60*/ 	.word	0x00009e40
        /*0b64*/ 	.word	0x00000003
        /*0b68*/ 	.word	0x00000110
        /*0b6c*/ 	.short	0x010a
        /*0b6e*/ 	.byte	0xff
	.zero		1


	//   ....[167]....
        /*0b70*/ 	.word	0x00009ea0
        /*0b74*/ 	.word	0x00000003
        /*0b78*/ 	.word	0x00000118
        /*0b7c*/ 	.short	0x010a
        /*0b7e*/ 	.byte	0xff
	.zero		1


	//   ....[168]....
        /*0b80*/ 	.word	0x00009f00
        /*0b84*/ 	.word	0x00000000
        /*0b88*/ 	.word	0x00000110
        /*0b8c*/ 	.short	0x010a
        /*0b8e*/ 	.byte	0xff
	.zero		1


	//   ....[169]....
        /*0b90*/ 	.word	0x00009f50
        /*0b94*/ 	.word	0x00000000
        /*0b98*/ 	.word	0x00000130
        /*0b9c*/ 	.short	0x010a
        /*0b9e*/ 	.byte	0xff
	.zero		1


	//   ....[170]....
        /*0ba0*/ 	.word	0x00009fa0
        /*0ba4*/ 	.word	0x00000003
        /*0ba8*/ 	.word	0x00000100
        /*0bac*/ 	.short	0x010a
        /*0bae*/ 	.byte	0xff
	.zero		1


	//   ....[171]....
        /*0bb0*/ 	.word	0x00009ff0
        /*0bb4*/ 	.word	0x000000c3
        /*0bb8*/ 	.word	0x00000150
        /*0bbc*/ 	.short	0x010a
        /*0bbe*/ 	.byte	0xff
	.zero		1


	//   ....[172]....
        /*0bc0*/ 	.word	0x0000a040
        /*0bc4*/ 	.word	0x000000d8
        /*0bc8*/ 	.word	0x00000100
        /*0bcc*/ 	.short	0x010a
        /*0bce*/ 	.byte	0xff
	.zero		1


	//----- nvinfo : EIATTR_NUM_MBARRIERS
	.align		4
.L_47:
        /*0bd0*/ 	.byte	0x03, 0x38
        /*0bd2*/ 	.short	0x0037


	//----- nvinfo : EIATTR_EXIT_INSTR_OFFSETS
	.align		4
        /*0bd4*/ 	.byte	0x04, 0x1c
        /*0bd6*/ 	.short	(.L_49 - .L_48)


	//   ....[0]....
.L_48:
        /*0bd8*/ 	.word	0x00003060


	//   ....[1]....
        /*0bdc*/ 	.word	0x00003560


	//   ....[2]....
        /*0be0*/ 	.word	0x000035c0


	//   ....[3]....
        /*0be4*/ 	.word	0x00004860


	//   ....[4]....
        /*0be8*/ 	.word	0x00005570


	//   ....[5]....
        /*0bec*/ 	.word	0x000055b0


	//   ....[6]....
        /*0bf0*/ 	.word	0x00009140


	//----- nvinfo : EIATTR_MAX_THREADS
	.align		4
.L_49:
        /*0bf4*/ 	.byte	0x04, 0x05
        /*0bf6*/ 	.short	(.L_51 - .L_50)
.L_50:
        /*0bf8*/ 	.word	0x00000100
        /*0bfc*/ 	.word	0x00000001
        /*0c00*/ 	.word	0x00000001


	//----- nvinfo : EIATTR_CRS_STACK_SIZE
	.align		4
.L_51:
        /*0c04*/ 	.byte	0x04, 0x1e
        /*0c06*/ 	.short	(.L_53 - .L_52)
.L_52:
        /*0c08*/ 	.word	0x00000000


	//----- nvinfo : EIATTR_CBANK_PARAM_SIZE
	.align		4
.L_53:
        /*0c0c*/ 	.byte	0x03, 0x19
        /*0c0e*/ 	.short	0x0800


	//----- nvinfo : EIATTR_PARAM_CBANK
	.align		4
        /*0c10*/ 	.byte	0x04, 0x0a
        /*0c12*/ 	.short	(.L_55 - .L_54)
	.align		4
.L_54:
        /*0c14*/ 	.word	index@(.nv.constant0._ZN7cutlass13device_kernelINS_4gemm6kernel13GemmUniversalIN4cute5tupleIJiiiiEEENS1_10collective13CollectiveMmaINS1_35MainloopSm100TmaUmmaWarpSpecializedILi16ELi2ELi4ENS5_IJNS4_1CILi2EEENSA_ILi1EEESC_EEEEENS5_IJNSA_ILi256EEENSA_ILi128EEENSA_ILi64EEEEEENS_12float_e4m3_tENS5_IJlSC_lEEESJ_SK_NS4_8TiledMMAINS4_8MMA_AtomIJNS4_10MMA_TraitsINS4_25SM100_MMA_F8F6F4_2x1SM_SSEJSJ_SJ_fSF_SG_NS4_17integral_constantINS4_4UMMA5MajorELSR_0EEESS_NSP_INSQ_7ScaleInELST_0EEESU_EEEEEENS4_6LayoutINS5_IJSC_SC_SC_EEENS5_IJNSA_ILi0EEESZ_SZ_EEEEENS5_IJNS4_10UnderscoreES12_S12_EEEEENS4_18SM100_TMA_2SM_LOADENS4_14ComposedLayoutINS4_7SwizzleILi2ELi4ELi3EEENS4_18smem_ptr_flag_bitsILi8EEENSX_INS5_IJNSA_ILi8EEESH_EEENS5_IJSH_SC_EEEEEEEvNS4_8identityES15_S1F_vS1G_EENS_8epilogue10collective18CollectiveEpilogueINS1I_23Sm100TmaWarpSpecializedILi2ELi2ELi64ELb0ELb0EEEJNS5_IJSG_SG_SH_EEENS5_IJNSX_ISG_SC_EENSX_ISH_SC_EEEEESJ_SK_SJ_SK_NS1I_6fusion15FusionCallbacksIS1M_NS1R_17LinearCombinationISJ_fSJ_fLNS_15FloatRoundStyleE2EEES1N_S1Q_JEEENS4_5SM1004TMEM4LOAD26SM100_TMEM_LOAD_32dp32b64xENS4_13SM90_TMA_LOADES1F_NS4_39AutoVectorizingCopyWithAssumedAlignmentILi128EEENS4_14SM90_TMA_STOREES1F_S23_S23_EEEvvEEEEvNT_6ParamsE)
        /*0c18*/ 	.short	0x0380
        /*0c1a*/ 	.short	0x0800


	//----- nvinfo : EIATTR_SW_WAR
	.align		4
.L_55:
        /*0c1c*/ 	.byte	0x04, 0x36
        /*0c1e*/ 	.short	(.L_57 - .L_56)
.L_56:
        /*0c20*/ 	.word	0x00000008
.L_57:


//--------------------- .nv.callgraph             --------------------------
	.section	.nv.callgraph,"",@"SHT_CUDA_CALLGRAPH"
	.align	4
	.sectionentsize	8
	.align		4
        /*0000*/ 	.word	0x00000000
	.align		4
        /*0004*/ 	.word	0xffffffff
	.align		4
        /*0008*/ 	.word	index@(_ZN7cutlass13device_kernelINS_4gemm6kernel13GemmUniversalIN4cute5tupleIJiiiiEEENS1_10collective13CollectiveMmaINS1_35MainloopSm100TmaUmmaWarpSpecializedILi16ELi2ELi4ENS5_IJNS4_1CILi2EEENSA_ILi1EEESC_EEEEENS5_IJNSA_ILi256EEENSA_ILi128EEENSA_ILi64EEEEEENS_12float_e4m3_tENS5_IJlSC_lEEESJ_SK_NS4_8TiledMMAINS4_8MMA_AtomIJNS4_10MMA_TraitsINS4_25SM100_MMA_F8F6F4_2x1SM_SSEJSJ_SJ_fSF_SG_NS4_17integral_constantINS4_4UMMA5MajorELSR_0EEESS_NSP_INSQ_7ScaleInELST_0EEESU_EEEEEENS4_6LayoutINS5_IJSC_SC_SC_EEENS5_IJNSA_ILi0EEESZ_SZ_EEEEENS5_IJNS4_10UnderscoreES12_S12_EEEEENS4_18SM100_TMA_2SM_LOADENS4_14ComposedLayoutINS4_7SwizzleILi2ELi4ELi3EEENS4_18smem_ptr_flag_bitsILi8EEENSX_INS5_IJNSA_ILi8EEESH_EEENS5_IJSH_SC_EEEEEEEvNS4_8identityES15_S1F_vS1G_EENS_8epilogue10collective18CollectiveEpilogueINS1I_23Sm100TmaWarpSpecializedILi2ELi2ELi64ELb0ELb0EEEJNS5_IJSG_SG_SH_EEENS5_IJNSX_ISG_SC_EENSX_ISH_SC_EEEEESJ_SK_SJ_SK_NS1I_6fusion15FusionCallbacksIS1M_NS1R_17LinearCombinationISJ_fSJ_fLNS_15FloatRoundStyleE2EEES1N_S1Q_JEEENS4_5SM1004TMEM4LOAD26SM100_TMEM_LOAD_32dp32b64xENS4_13SM90_TMA_LOADES1F_NS4_39AutoVectorizingCopyWithAssumedAlignmentILi128EEENS4_14SM90_TMA_STOREES1F_S23_S23_EEEvvEEEEvNT_6ParamsE)
	.align		4
        /*000c*/ 	.word	index@(__assertfail)
	.align		4
        /*0010*/ 	.word	0x00000000
	.align		4
        /*0014*/ 	.word	0xfffffffe
	.align		4
        /*0018*/ 	.word	0x00000000
	.align		4
        /*001c*/ 	.word	0xfffffffd
	.align		4
        /*0020*/ 	.word	0x00000000
	.align		4
        /*0024*/ 	.word	0xfffffffc


//--------------------- .nv.constant4             --------------------------
	.section	.nv.constant4,"a",@progbits
	.align	8
	.align		8
.nv.constant4:
        /*0000*/ 	.dword	__assertfail
	.align		8
        /*0008*/ 	.dword	__unnamed_1
	.align		8
        /*0010*/ 	.dword	__unnamed_2
	.align		8
        /*0018*/ 	.dword	_ZN40_INTERNAL_80d34a86_4_k_cu_bdee27bb_277484cuda3std3__45__cpo5beginE
	.align		8
        /*0020*/ 	.dword	_ZN40_INTERNAL_80d34a86_4_k_cu_bdee27bb_277484cuda3std3__45__cpo3endE
	.align		8
        /*0028*/ 	.dword	_ZN40_INTERNAL_80d34a86_4_k_cu_bdee27bb_277484cuda3std3__45__cpo6cbeginE
	.align		8
        /*0030*/ 	.dword	_ZN40_INTERNAL_80d34a86_4_k_cu_bdee27bb_277484cuda3std3__45__cpo4cendE
	.align		8
        /*0038*/ 	.dword	_ZN40_INTERNAL_80d34a86_4_k_cu_bdee27bb_277484cuda3std3__442_GLOBAL__N__80d34a86_4_k_cu_bdee27bb_277486ignoreE
	.align		8
        /*0040*/ 	.dword	_ZN40_INTERNAL_80d34a86_4_k_cu_bdee27bb_277484cuda3std3__419piecewise_constructE
	.align		8
        /*0048*/ 	.dword	_ZN40_INTERNAL_80d34a86_4_k_cu_bdee27bb_277484cuda3std3__48in_placeE
	.align		8
        /*0050*/ 	.dword	_ZN40_INTERNAL_80d34a86_4_k_cu_bdee27bb_277484cuda3std6ranges3__45__cpo4swapE
	.align		8
        /*0058*/ 	.dword	_ZN40_INTERNAL_80d34a86_4_k_cu_bdee27bb_277484cuda3std6ranges3__45__cpo9iter_moveE
	.align		8
        /*0060*/ 	.dword	_ZN40_INTERNAL_80d34a86_4_k_cu_bdee27bb_277484cute7productE
	.align		8
        /*0068*/ 	.dword	_ZN40_INTERNAL_80d34a86_4_k_cu_bdee27bb_277484cute1_E
	.align		8
        /*0070*/ 	.dword	$str$25
	.align		8
        /*0078*/ 	.dword	$str$26
	.align		8
        /*0080*/ 	.dword	$str$27
	.align		8
        /*0088*/ 	.dword	$str$28


//--------------------- .text._ZN7cutlass13device_kernelINS_4gemm6kernel13GemmUniversalIN4cute5tupleIJiiiiEEENS1_10collective13CollectiveMmaINS1_35MainloopSm100TmaUmmaWarpSpecializedILi16ELi2ELi4ENS5_IJNS4_1CILi2EEENSA_ILi1EEESC_EEEEENS5_IJNSA_ILi256EEENSA_ILi128EEENSA_ILi64EEEEEENS_12float_e4m3_tENS5_IJlSC_lEEESJ_SK_NS4_8TiledMMAINS4_8MMA_AtomIJNS4_10MMA_TraitsINS4_25SM100_MMA_F8F6F4_2x1SM_SSEJSJ_SJ_fSF_SG_NS4_17integral_constantINS4_4UMMA5MajorELSR_0EEESS_NSP_INSQ_7ScaleInELST_0EEESU_EEEEEENS4_6LayoutINS5_IJSC_SC_SC_EEENS5_IJNSA_ILi0EEESZ_SZ_EEEEENS5_IJNS4_10UnderscoreES12_S12_EEEEENS4_18SM100_TMA_2SM_LOADENS4_14ComposedLayoutINS4_7SwizzleILi2ELi4ELi3EEENS4_18smem_ptr_flag_bitsILi8EEENSX_INS5_IJNSA_ILi8EEESH_EEENS5_IJSH_SC_EEEEEEEvNS4_8identityES15_S1F_vS1G_EENS_8epilogue10collective18CollectiveEpilogueINS1I_23Sm100TmaWarpSpecializedILi2ELi2ELi64ELb0ELb0EEEJNS5_IJSG_SG_SH_EEENS5_IJNSX_ISG_SC_EENSX_ISH_SC_EEEEESJ_SK_SJ_SK_NS1I_6fusion15FusionCallbacksIS1M_NS1R_17LinearCombinationISJ_fSJ_fLNS_15FloatRoundStyleE2EEES1N_S1Q_JEEENS4_5SM1004TMEM4LOAD26SM100_TMEM_LOAD_32dp32b64xENS4_13SM90_TMA_LOADES1F_NS4_39AutoVectorizingCopyWithAssumedAlignmentILi128EEENS4_14SM90_TMA_STOREES1F_S23_S23_EEEvvEEEEvNT_6ParamsE --------------------------
	.section	.text._ZN7cutlass13device_kernelINS_4gemm6kernel13GemmUniversalIN4cute5tupleIJiiiiEEENS1_10collective13CollectiveMmaINS1_35MainloopSm100TmaUmmaWarpSpecializedILi16ELi2ELi4ENS5_IJNS4_1CILi2EEENSA_ILi1EEESC_EEEEENS5_IJNSA_ILi256EEENSA_ILi128EEENSA_ILi64EEEEEENS_12float_e4m3_tENS5_IJlSC_lEEESJ_SK_NS4_8TiledMMAINS4_8MMA_AtomIJNS4_10MMA_TraitsINS4_25SM100_MMA_F8F6F4_2x1SM_SSEJSJ_SJ_fSF_SG_NS4_17integral_constantINS4_4UMMA5MajorELSR_0EEESS_NSP_INSQ_7ScaleInELST_0EEESU_EEEEEENS4_6LayoutINS5_IJSC_SC_SC_EEENS5_IJNSA_ILi0EEESZ_SZ_EEEEENS5_IJNS4_10UnderscoreES12_S12_EEEEENS4_18SM100_TMA_2SM_LOADENS4_14ComposedLayoutINS4_7SwizzleILi2ELi4ELi3EEENS4_18smem_ptr_flag_bitsILi8EEENSX_INS5_IJNSA_ILi8EEESH_EEENS5_IJSH_SC_EEEEEEEvNS4_8identityES15_S1F_vS1G_EENS_8epilogue10collective18CollectiveEpilogueINS1I_23Sm100TmaWarpSpecializedILi2ELi2ELi64ELb0ELb0EEEJNS5_IJSG_SG_SH_EEENS5_IJNSX_ISG_SC_EENSX_ISH_SC_EEEEESJ_SK_SJ_SK_NS1I_6fusion15FusionCallbacksIS1M_NS1R_17LinearCombinationISJ_fSJ_fLNS_15FloatRoundStyleE2EEES1N_S1Q_JEEENS4_5SM1004TMEM4LOAD26SM100_TMEM_LOAD_32dp32b64xENS4_13SM90_TMA_LOADES1F_NS4_39AutoVectorizingCopyWithAssumedAlignmentILi128EEENS4_14SM90_TMA_STOREES1F_S23_S23_EEEvvEEEEvNT_6ParamsE,"ax",@progbits
	.align	128
.text._ZN7cutlass13device_kernelINS_4gemm6kernel13GemmUniversalIN4cute5tupleIJiiiiEEENS1_10collective13CollectiveMmaINS1_35MainloopSm100TmaUmmaWarpSpecializedILi16ELi2ELi4ENS5_IJNS4_1CILi2EEENSA_ILi1EEESC_EEEEENS5_IJNSA_ILi256EEENSA_ILi128EEENSA_ILi64EEEEEENS_12float_e4m3_tENS5_IJlSC_lEEESJ_SK_NS4_8TiledMMAINS4_8MMA_AtomIJNS4_10MMA_TraitsINS4_25SM100_MMA_F8F6F4_2x1SM_SSEJSJ_SJ_fSF_SG_NS4_17integral_constantINS4_4UMMA5MajorELSR_0EEESS_NSP_INSQ_7ScaleInELST_0EEESU_EEEEEENS4_6LayoutINS5_IJSC_SC_SC_EEENS5_IJNSA_ILi0EEESZ_SZ_EEEEENS5_IJNS4_10UnderscoreES12_S12_EEEEENS4_18SM100_TMA_2SM_LOADENS4_14ComposedLayoutINS4_7SwizzleILi2ELi4ELi3EEENS4_18smem_ptr_flag_bitsILi8EEENSX_INS5_IJNSA_ILi8EEESH_EEENS5_IJSH_SC_EEEEEEEvNS4_8identityES15_S1F_vS1G_EENS_8epilogue10collective18CollectiveEpilogueINS1I_23Sm100TmaWarpSpecializedILi2ELi2ELi64ELb0ELb0EEEJNS5_IJSG_SG_SH_EEENS5_IJNSX_ISG_SC_EENSX_ISH_SC_EEEEESJ_SK_SJ_SK_NS1I_6fusion15FusionCallbacksIS1M_NS1R_17LinearCombinationISJ_fSJ_fLNS_15FloatRoundStyleE2EEES1N_S1Q_JEEENS4_5SM1004TMEM4LOAD26SM100_TMEM_LOAD_32dp32b64xENS4_13SM90_TMA_LOADES1F_NS4_39AutoVectorizingCopyWithAssumedAlignmentILi128EEENS4_14SM90_TMA_STOREES1F_S23_S23_EEEvvEEEEvNT_6ParamsE:
        .type           _ZN7cutlass13device_kernelINS_4gemm6kernel13GemmUniversalIN4cute5tupleIJiiiiEEENS1_10collective13CollectiveMmaINS1_35MainloopSm100TmaUmmaWarpSpecializedILi16ELi2ELi4ENS5_IJNS4_1CILi2EEENSA_ILi1EEESC_EEEEENS5_IJNSA_ILi256EEENSA_ILi128EEENSA_ILi64EEEEEENS_12float_e4m3_tENS5_IJlSC_lEEESJ_SK_NS4_8TiledMMAINS4_8MMA_AtomIJNS4_10MMA_TraitsINS4_25SM100_MMA_F8F6F4_2x1SM_SSEJSJ_SJ_fSF_SG_NS4_17integral_constantINS4_4UMMA5MajorELSR_0EEESS_NSP_INSQ_7ScaleInELST_0EEESU_EEEEEENS4_6LayoutINS5_IJSC_SC_SC_EEENS5_IJNSA_ILi0EEESZ_SZ_EEEEENS5_IJNS4_10UnderscoreES12_S12_EEEEENS4_18SM100_TMA_2SM_LOADENS4_14ComposedLayoutINS4_7SwizzleILi2ELi4ELi3EEENS4_18smem_ptr_flag_bitsILi8EEENSX_INS5_IJNSA_ILi8EEESH_EEENS5_IJSH_SC_EEEEEEEvNS4_8identityES15_S1F_vS1G_EENS_8epilogue10collective18CollectiveEpilogueINS1I_23Sm100TmaWarpSpecializedILi2ELi2ELi64ELb0ELb0EEEJNS5_IJSG_SG_SH_EEENS5_IJNSX_ISG_SC_EENSX_ISH_SC_EEEEESJ_SK_SJ_SK_NS1I_6fusion15FusionCallbacksIS1M_NS1R_17LinearCombinationISJ_fSJ_fLNS_15FloatRoundStyleE2EEES1N_S1Q_JEEENS4_5SM1004TMEM4LOAD26SM100_TMEM_LOAD_32dp32b64xENS4_13SM90_TMA_LOADES1F_NS4_39AutoVectorizingCopyWithAssumedAlignmentILi128EEENS4_14SM90_TMA_STOREES1F_S23_S23_EEEvvEEEEvNT_6ParamsE,@function
        .size           _ZN7cutlass13device_kernelINS_4gemm6kernel13GemmUniversalIN4cute5tupleIJiiiiEEENS1_10collective13CollectiveMmaINS1_35MainloopSm100TmaUmmaWarpSpecializedILi16ELi2ELi4ENS5_IJNS4_1CILi2EEENSA_ILi1EEESC_EEEEENS5_IJNSA_ILi256EEENSA_ILi128EEENSA_ILi64EEEEEENS_12float_e4m3_tENS5_IJlSC_lEEESJ_SK_NS4_8TiledMMAINS4_8MMA_AtomIJNS4_10MMA_TraitsINS4_25SM100_MMA_F8F6F4_2x1SM_SSEJSJ_SJ_fSF_SG_NS4_17integral_constantINS4_4UMMA5MajorELSR_0EEESS_NSP_INSQ_7ScaleInELST_0EEESU_EEEEEENS4_6LayoutINS5_IJSC_SC_SC_EEENS5_IJNSA_ILi0EEESZ_SZ_EEEEENS5_IJNS4_10UnderscoreES12_S12_EEEEENS4_18SM100_TMA_2SM_LOADENS4_14ComposedLayoutINS4_7SwizzleILi2ELi4ELi3EEENS4_18smem_ptr_flag_bitsILi8EEENSX_INS5_IJNSA_ILi8EEESH_EEENS5_IJSH_SC_EEEEEEEvNS4_8identityES15_S1F_vS1G_EENS_8epilogue10collective18CollectiveEpilogueINS1I_23Sm100TmaWarpSpecializedILi2ELi2ELi64ELb0ELb0EEEJNS5_IJSG_SG_SH_EEENS5_IJNSX_ISG_SC_EENSX_ISH_SC_EEEEESJ_SK_SJ_SK_NS1I_6fusion15FusionCallbacksIS1M_NS1R_17LinearCombinationISJ_fSJ_fLNS_15FloatRoundStyleE2EEES1N_S1Q_JEEENS4_5SM1004TMEM4LOAD26SM100_TMEM_LOAD_32dp32b64xENS4_13SM90_TMA_LOADES1F_NS4_39AutoVectorizingCopyWithAssumedAlignmentILi128EEENS4_14SM90_TMA_STOREES1F_S23_S23_EEEvvEEEEvNT_6ParamsE,(.L_x_201 - _ZN7cutlass13device_kernelINS_4gemm6kernel13GemmUniversalIN4cute5tupleIJiiiiEEENS1_10collective13CollectiveMmaINS1_35MainloopSm100TmaUmmaWarpSpecializedILi16ELi2ELi4ENS5_IJNS4_1CILi2EEENSA_ILi1EEESC_EEEEENS5_IJNSA_ILi256EEENSA_ILi128EEENSA_ILi64EEEEEENS_12float_e4m3_tENS5_IJlSC_lEEESJ_SK_NS4_8TiledMMAINS4_8MMA_AtomIJNS4_10MMA_TraitsINS4_25SM100_MMA_F8F6F4_2x1SM_SSEJSJ_SJ_fSF_SG_NS4_17integral_constantINS4_4UMMA5MajorELSR_0EEESS_NSP_INSQ_7ScaleInELST_0EEESU_EEEEEENS4_6LayoutINS5_IJSC_SC_SC_EEENS5_IJNSA_ILi0EEESZ_SZ_EEEEENS5_IJNS4_10UnderscoreES12_S12_EEEEENS4_18SM100_TMA_2SM_LOADENS4_14ComposedLayoutINS4_7SwizzleILi2ELi4ELi3EEENS4_18smem_ptr_flag_bitsILi8EEENSX_INS5_IJNSA_ILi8EEESH_EEENS5_IJSH_SC_EEEEEEEvNS4_8identityES15_S1F_vS1G_EENS_8epilogue10collective18CollectiveEpilogueINS1I_23Sm100TmaWarpSpecializedILi2ELi2ELi64ELb0ELb0EEEJNS5_IJSG_SG_SH_EEENS5_IJNSX_ISG_SC_EENSX_ISH_SC_EEEEESJ_SK_SJ_SK_NS1I_6fusion15FusionCallbacksIS1M_NS1R_17LinearCombinationISJ_fSJ_fLNS_15FloatRoundStyleE2EEES1N_S1Q_JEEENS4_5SM1004TMEM4LOAD26SM100_TMEM_LOAD_32dp32b64xENS4_13SM90_TMA_LOADES1F_NS4_39AutoVectorizingCopyWithAssumedAlignmentILi128EEENS4_14SM90_TMA_STOREES1F_S23_S23_EEEvvEEEEvNT_6ParamsE)
        .other          _ZN7cutlass13device_kernelINS_4gemm6kernel13GemmUniversalIN4cute5tupleIJiiiiEEENS1_10collective13CollectiveMmaINS1_35MainloopSm100TmaUmmaWarpSpecializedILi16ELi2ELi4ENS5_IJNS4_1CILi2EEENSA_ILi1EEESC_EEEEENS5_IJNSA_ILi256EEENSA_ILi128EEENSA_ILi64EEEEEENS_12float_e4m3_tENS5_IJlSC_lEEESJ_SK_NS4_8TiledMMAINS4_8MMA_AtomIJNS4_10MMA_TraitsINS4_25SM100_MMA_F8F6F4_2x1SM_SSEJSJ_SJ_fSF_SG_NS4_17integral_constantINS4_4UMMA5MajorELSR_0EEESS_NSP_INSQ_7ScaleInELST_0EEESU_EEEEEENS4_6LayoutINS5_IJSC_SC_SC_EEENS5_IJNSA_ILi0EEESZ_SZ_EEEEENS5_IJNS4_10UnderscoreES12_S12_EEEEENS4_18SM100_TMA_2SM_LOADENS4_14ComposedLayoutINS4_7SwizzleILi2ELi4ELi3EEENS4_18smem_ptr_flag_bitsILi8EEENSX_INS5_IJNSA_ILi8EEESH_EEENS5_IJSH_SC_EEEEEEEvNS4_8identityES15_S1F_vS1G_EENS_8epilogue10collective18CollectiveEpilogueINS1I_23Sm100TmaWarpSpecializedILi2ELi2ELi64ELb0ELb0EEEJNS5_IJSG_SG_SH_EEENS5_IJNSX_ISG_SC_EENSX_ISH_SC_EEEEESJ_SK_SJ_SK_NS1I_6fusion15FusionCallbacksIS1M_NS1R_17LinearCombinationISJ_fSJ_fLNS_15FloatRoundStyleE2EEES1N_S1Q_JEEENS4_5SM1004TMEM4LOAD26SM100_TMEM_LOAD_32dp32b64xENS4_13SM90_TMA_LOADES1F_NS4_39AutoVectorizingCopyWithAssumedAlignmentILi128EEENS4_14SM90_TMA_STOREES1F_S23_S23_EEEvvEEEEvNT_6ParamsE,@"STO_CUDA_ENTRY STV_DEFAULT"
_ZN7cutlass13device_kernelINS_4gemm6kernel13GemmUniversalIN4cute5tupleIJiiiiEEENS1_10collective13CollectiveMmaINS1_35MainloopSm100TmaUmmaWarpSpecializedILi16ELi2ELi4ENS5_IJNS4_1CILi2EEENSA_ILi1EEESC_EEEEENS5_IJNSA_ILi256EEENSA_ILi128EEENSA_ILi64EEEEEENS_12float_e4m3_tENS5_IJlSC_lEEESJ_SK_NS4_8TiledMMAINS4_8MMA_AtomIJNS4_10MMA_TraitsINS4_25SM100_MMA_F8F6F4_2x1SM_SSEJSJ_SJ_fSF_SG_NS4_17integral_constantINS4_4UMMA5MajorELSR_0EEESS_NSP_INSQ_7ScaleInELST_0EEESU_EEEEEENS4_6LayoutINS5_IJSC_SC_SC_EEENS5_IJNSA_ILi0EEESZ_SZ_EEEEENS5_IJNS4_10UnderscoreES12_S12_EEEEENS4_18SM100_TMA_2SM_LOADENS4_14ComposedLayoutINS4_7SwizzleILi2ELi4ELi3EEENS4_18smem_ptr_flag_bitsILi8EEENSX_INS5_IJNSA_ILi8EEESH_EEENS5_IJSH_SC_EEEEEEEvNS4_8identityES15_S1F_vS1G_EENS_8epilogue10collective18CollectiveEpilogueINS1I_23Sm100TmaWarpSpecializedILi2ELi2ELi64ELb0ELb0EEEJNS5_IJSG_SG_SH_EEENS5_IJNSX_ISG_SC_EENSX_ISH_SC_EEEEESJ_SK_SJ_SK_NS1I_6fusion15FusionCallbacksIS1M_NS1R_17LinearCombinationISJ_fSJ_fLNS_15FloatRoundStyleE2EEES1N_S1Q_JEEENS4_5SM1004TMEM4LOAD26SM100_TMEM_LOAD_32dp32b64xENS4_13SM90_TMA_LOADES1F_NS4_39AutoVectorizingCopyWithAssumedAlignmentILi128EEENS4_14SM90_TMA_STOREES1F_S23_S23_EEEvvEEEEvNT_6ParamsE:
[----:B------:R-:W1:Y:S01]  /*0000*/  LDC R1, c[0x0][0x37c] ;  /* 0x0000df00ff017b82 */ /* 0x000e620000000800 */
[----:B------:R-:W2:Y:S01]  /*0010*/  S2R R189, SR_TID.X ;  /* 0x0000000000bd7919 */ /* 0x000ea20000002100 */
[----:B------:R-:W3:Y:S06]  /*0020*/  LDCU.64 UR6, c[0x0][0x890] ;  /* 0x00011200ff0677ac */ /* 0x000eec0008000a00 */
[----:B------:R-:W4:Y:S01]  /*0030*/  S2UR UR37, SR_CgaCtaId ;  /* 0x00000000002579c3 */ /* 0x000f220000008800 */
[----:B------:R-:W-:Y:S02]  /*0040*/  PRMT R171, RZ, 0x7610, R171 ;  /* 0x00007610ffab7816 */ /* 0x000fe400000000ab */
[----:B------:R-:W-:Y:S01]  /*0050*/  ELECT P1, URZ, PT ;  /* 0x0000000000ff782f */ /* 0x000fe20003820000 */
[----:B------:R-:W1:Y:S01]  /*0060*/  LDCU.64 UR46, c[0x0][0x358] ;  /* 0x00006b00ff2e77ac */ /* 0x000e620008000a00 */
[----:B---3--:R-:W-:-:S04]  /*0070*/  UISETP.NE.U32.AND UP0, UPT, UR6, URZ, UPT ;  /* 0x000000ff0600728c */ /* 0x008fc8000bf05070 */
[----:B------:R-:W-:Y:S02]  /*0080*/  UISETP.NE.AND.EX UP0, UPT, UR7, URZ, UPT, UP0 ;  /* 0x000000ff0700728c */ /* 0x000fe4000bf05300 */
[----:B----4-:R-:W-:Y:S02]  /*0090*/  ULOP3.LUT UR5, UR37, 0x1, URZ, 0xc0, !UPT ;  /* 0x0000000125057892 */ /* 0x010fe4000f8ec0ff */
[----:B------:R-:W-:Y:S01]  /*00a0*/  ULOP3.LUT UR4, UR37, 0x1, URZ, 0x3c, !UPT ;  /* 0x0000000125047892 */ /* 0x000fe2000f8e3cff */
[----:B--2---:R-:W-:-:S05]  /*00b0*/  SHF.R.U32.HI R173, RZ, 0x5, R189 ;  /* 0x00000005ffad7819 */ /* 0x004fca00000116bd */
[----:B------:R-:W2:Y:S02]  /*00c0*/  SHFL.IDX PT, R0, R173, RZ, 0x1f ;  /* 0x00001fffad007589 */ /* 0x000ea400000e0000 */
[----:B--2---:R-:W-:Y:S01]  /*00d0*/  R2UR UR10, R0 ;  /* 0x00000000000a72ca */ /* 0x004fe200000e0000 */
[----:B-1----:R-:W-:-:S14]  /*00e0*/  BRA.U UP0, `(.L_x_0) ;  /* 0x00000001002c7547 */ /* 0x002fdc000b800000 */
[----:B------:R-:W1:Y:S02]  /*00f0*/  LDCU.64 UR8, c[0x0][0x888] ;  /* 0x00011100ff0877ac */ /* 0x000e640008000a00 */
[----:B-1----:R-:W-:-:S04]  /*0100*/  UISETP.NE.U32.AND UP0, UPT, UR8, URZ, UPT ;  /* 0x000000ff0800728c */ /* 0x002fc8000bf05070 */
[----:B------:R-:W-:-:S09]  /*0110*/  UISETP.NE.AND.EX UP0, UPT, UR9, URZ, UPT, UP0 ;  /* 0x000000ff0900728c */ /* 0x000fd2000bf05300 */
[----:B------:R-:W-:Y:S05]  /*0120*/  BRA.U !UP0, `(.L_x_1) ;  /* 0x0000000108107547 */ /* 0x000fea000b800000 */
[----:B------:R-:W1:Y:S02]  /*0130*/  LDC.64 R2, c[0x0][0x888] ;  /* 0x00022200ff027b82 */ /* 0x000e640000000a00 */
[----:B-1----:R1:W5:Y:S01]  /*0140*/  LDG.E R81, desc[UR46][R2.64] ;  /* 0x0000002e02517981 */ /* 0x002362000c1e1900 */
[----:B------:R-:W-:Y:S01]  /*0150*/  HFMA2 R171, -RZ, RZ, 0, 5.9604644775390625e-08 ;  /* 0x00000001ffab7431 */ /* 0x000fe200000001ff */
[----:B------:R-:W-:Y:S05]  /*0160*/  BRA `(.L_x_0) ;  /* 0x00000000000c7947 */ /* 0x000fea0003800000 */
.L_x_1:
[----:B------:R-:W1:Y:S01]  /*0170*/  LDCU UR8, c[0x0][0x880] ;  /* 0x00011000ff0877ac */ /* 0x000e620008000800 */
[----:B------:R-:W-:Y:S01]  /*0180*/  HFMA2 R171, -RZ, RZ, 0, 5.9604644775390625e-08 ;  /* 0x00000001ffab7431 */ /* 0x000fe200000001ff */
[----:B-1----:R-:W-:-:S07]  /*0190*/  MOV R81, UR8 ;  /* 0x0000000800517c02 */ /* 0x002fce0008000f00 */
.L_x_0:
[----:B------:R-:W2:Y:S02]  /*01a0*/  LDCU.64 UR8, c[0x0][0x8b0] ;  /* 0x00011600ff0877ac */ /* 0x000ea40008000a00 */
[----:B--2---:R-:W-:-:S04]  /*01b0*/  UISETP.NE.U32.AND UP0, UPT, UR8, URZ, UPT ;  /* 0x000000ff0800728c */ /* 0x004fc8000bf05070 */
[----:B------:R-:W-:-:S09]  /*01c0*/  UISETP.NE.AND.EX UP0, UPT, UR9, URZ, UPT, UP0 ;  /* 0x000000ff0900728c */ /* 0x000fd2000bf05300 */
[----:B------:R-:W-:Y:S05]  /*01d0*/  BRA.U UP0, `(.L_x_2) ;  /* 0x0000000100247547 */ /* 0x000fea000b800000 */
[----:B------:R-:W2:Y:S02]  /*01e0*/  LDCU.64 UR8, c[0x0][0x8a8] ;  /* 0x00011500ff0877ac */ /* 0x000ea40008000a00 */
[----:B--2---:R-:W-:-:S04]  /*01f0*/  UISETP.NE.U32.AND UP0, UPT, UR8, URZ, UPT ;  /* 0x000000ff0800728c */ /* 0x004fc8000bf05070 */
[----:B------:R-:W-:-:S09]  /*0200*/  UISETP.NE.AND.EX UP0, UPT, UR9, URZ, UPT, UP0 ;  /* 0x000000ff0900728c */ /* 0x000fd2000bf05300 */
[----:B------:R-:W-:Y:S05]  /*0210*/  BRA.U !UP0, `(.L_x_3) ;  /* 0x00000001080c7547 */ /* 0x000fea000b800000 */
[----:B------:R-:W2:Y:S02]  /*0220*/  LDC.64 R78, c[0x0][0x8a8] ;  /* 0x00022a00ff4e7b82 */ /* 0x000ea40000000a00 */
[----:B--2---:R2:W5:Y:S01]  /*0230*/  LDG.E R78, desc[UR46][R78.64] ;  /* 0x0000002e4e4e7981 */ /* 0x004562000c1e1900 */
[----:B------:R-:W-:Y:S05]  /*0240*/  BRA `(.L_x_2) ;  /* 0x0000000000087947 */ /* 0x000fea0003800000 */
.L_x_3:
[----:B------:R-:W2:Y:S02]  /*0250*/  LDCU UR8, c[0x0][0x8a0] ;  /* 0x00011400ff0877ac */ /* 0x000ea40008000800 */
[----:B--2---:R-:W-:Y:S02]  /*0260*/  MOV R78, UR8 ;  /* 0x00000008004e7c02 */ /* 0x004fe40008000f00 */
.L_x_2:
[----:B------:R-:W-:Y:S01]  /*0270*/  IMAD.U32 R0, RZ, RZ, UR10 ;  /* 0x0000000aff007e24 */ /* 0x000fe2000f8e00ff */
[----:B------:R-:W-:Y:S04]  /*0280*/  BSSY.RECONVERGENT B0, `(.L_x_4) ;  /* 0x000000c000007945 */ /* 0x000fe80003800200 */
[C---:B------:R-:W-:Y:S02]  /*0290*/  ISETP.NE.OR P2, PT, R0.reuse, 0x1, !P1 ;  /* 0x000000010000780c */ /* 0x040fe40004f45670 */
[----:B------:R-:W-:-:S11]  /*02a0*/  ISETP.NE.OR P0, PT, R0, 0x3, !P1 ;  /* 0x000000030000780c */ /* 0x000fd60004f05670 */
[----:B------:R-:W-:Y:S05]  /*02b0*/  @P2 BRA `(.L_x_5) ;  /* 0x0000000000202947 */ /* 0x000fea0003800000 */
[----:B------:R-:W3:Y:S02]  /*02c0*/  LDCU.64 UR8, c[0x0][0x348] ;  /* 0x00006900ff0877ac */ /* 0x000ee40008000a00 */
[----:B---3--:R-:W-:Y:S02]  /*02d0*/  UIADD3 UR12, UP1, UPT, UR8, 0x80, URZ ;  /* 0x00000080080c7890 */ /* 0x008fe4000ff3e0ff */
[----:B------:R-:W-:Y:S02]  /*02e0*/  UIADD3 UR8, UP0, UPT, UR8, 0x180, URZ ;  /* 0x0000018008087890 */ /* 0x000fe4000ff1e0ff */
[----:B------:R-:W-:Y:S02]  /*02f0*/  UIADD3.X UR13, UPT, UPT, URZ, UR9, URZ, UP1, !UPT ;  /* 0x00000009ff0d7290 */ /* 0x000fe40008ffe4ff */
[----:B------:R-:W-:-:S07]  /*0300*/  UIADD3.X UR9, UPT, UPT, URZ, UR9, URZ, UP0, !UPT ;  /* 0x00000009ff097290 */ /* 0x000fce00087fe4ff */
[----:B------:R3:W-:Y:S02]  /*0310*/  UTMACCTL.PF [UR12] ;  /* 0x000000000c0079b9 */ /* 0x0007e40008040000 */
[----:B------:R3:W-:Y:S02]  /*0320*/  UTMACCTL.PF [UR8] ;  /* 0x00000000080079b9 */ /* 0x0007e40008040000 */
[----:B---3--:R-:W-:Y:S01]  /*0330*/  NOP ;  /* 0x0000000000007918 */ /* 0x008fe20000000000 */
.L_x_5:
[----:B------:R-:W-:Y:S05]  /*0340*/  BSYNC.RECONVERGENT B0 ;  /* 0x0000000000007941 */ /* 0x000fea0003800200 */
.L_x_4:
[----:B------:R-:W-:Y:S04]  /*0350*/  BSSY.RECONVERGENT B0, `(.L_x_6) ;  /* 0x000000a000007945 */ /* 0x000fe80003800200 */
        /* <DEDUP_REMOVED lines=9> */
.L_x_7:
[----:B------:R-:W-:Y:S05]  /*03f0*/  BSYNC.RECONVERGENT B0 ;  /* 0x0000000000007941 */ /* 0x000fea0003800200 */
.L_x_6:
[----:B------:R-:W3:Y:S01]  /*0400*/  LDCU.64 UR8, c[0x0][0x888] ;  /* 0x00011100ff0877ac */ /* 0x000ee20008000a00 */
[----:B------:R-:W-:Y:S02]  /*0410*/  UISETP.EQ.U32.AND UP1, UPT, UR6, URZ, UPT ;  /* 0x000000ff0600728c */ /* 0x000fe4000bf22070 */
[----:B------:R-:W-:Y:S02]  /*0420*/  UPLOP3.LUT UP5, UPT, UPT, UPT, UPT, 0x80, 0x8 ;  /* 0x000000000008789c */ /* 0x000fe40003faf070 */
[----:B---3--:R-:W-:-:S04]  /*0430*/  UISETP.NE.U32.AND UP0, UPT, UR8, URZ, UPT ;  /* 0x000000ff0800728c */ /* 0x008fc8000bf05070 */
[----:B------:R-:W-:-:S04]  /*0440*/  UISETP.NE.AND.EX UP0, UPT, UR9, URZ, UPT, UP0 ;  /* 0x000000ff0900728c */ /* 0x000fc8000bf05300 */
[----:B------:R-:W-:-:S04]  /*0450*/  UISETP.EQ.OR.EX UP2, UPT, UR7, URZ, !UP0, UP1 ;  /* 0x000000ff0700728c */ /* 0x000fc8000c742710 */
[----:B------:R-:W-:-:S05]  /*0460*/  UP2UR UR50, UPR, URZ, 0x4 ;  /* 0x00000004ff327883 */ /* 0x000fca0008000000 */
[----:B------:R-:W-:Y:S07]  /*0470*/  BRA.U !UP2, `(.L_x_8) ;  /* 0x000000010a207547 */ /* 0x000fee000b800000 */
[----:B------:R-:W-:Y:S01]  /*0480*/  UISETP.NE.U32.AND UP2, UPT, UR6, URZ, UPT ;  /* 0x000000ff0600728c */ /* 0x000fe2000bf45070 */
[----:B-----5:R-:W-:Y:S01]  /*0490*/  FSETP.NEU.AND P0, PT, R81, RZ, PT ;  /* 0x000000ff5100720b */ /* 0x020fe20003f0d000 */
[----:B------:R-:W-:Y:S02]  /*04a0*/  USEL UR6, URZ, 0xffffffff, UP0 ;  /* 0xffffffffff067887 */ /* 0x000fe40008000000 */
[----:B------:R-:W-:-:S10]  /*04b0*/  UISETP.NE.AND.EX UP2, UPT, UR7, URZ, UPT, UP2 ;  /* 0x000000ff0700728c */ /* 0x000fd4000bf45320 */
[----:B------:R-:W-:Y:S01]  /*04c0*/  VOTEU.ANY UP1, P0 ;  /* 0x0000000000ff7886 */ /* 0x000fe20000020100 */
[----:B------:R-:W-:-:S04]  /*04d0*/  @!UP2 USEL UR6, URZ, 0xffffffff, UP1 ;  /* 0xffffffffff06a887 */ /* 0x000fc80008800000 */
[----:B------:R-:W-:-:S04]  /*04e0*/  ULOP3.LUT UR6, UR6, 0x1, URZ, 0xc0, !UPT ;  /* 0x0000000106067892 */ /* 0x000fc8000f8ec0ff */
[----:B------:R-:W-:-:S11]  /*04f0*/  UISETP.NE.U32.AND UP5, UPT, UR6, 0x1, UPT ;  /* 0x000000010600788c */ /* 0x000fd6000bfa5070 */
.L_x_8:
[----:B------:R-:W3:Y:S01]  /*0500*/  SHFL.IDX PT, R0, R173, RZ, 0x1f ;  /* 0x00001fffad007589 */ /* 0x000ee200000e0000 */
[----:B------:R-:W-:-:S04]  /*0510*/  UISETP.NE.AND UP1, UPT, UR10, 0x2, UPT ;  /* 0x000000020a00788c */ /* 0x000fc8000bf25270 */
[----:B------:R-:W-:Y:S02]  /*0520*/  UISETP.EQ.AND UP2, UPT, UR5, URZ, !UP1 ;  /* 0x000000ff0500728c */ /* 0x000fe4000cf42270 */
[----:B------:R-:W-:-:S04]  /*0530*/  USEL UR7, URZ, 0x1, UP1 ;  /* 0x00000001ff077887 */ /* 0x000fc80008800000 */
[----:B------:R-:W-:Y:S02]  /*0540*/  PLOP3.LUT P5, PT, P1, PT, UP2, 0x80, 0x8 ;  /* 0x000000000008781c */ /* 0x000fe40000faf028 */
[----:B---3--:R-:W-:-:S13]  /*0550*/  ISETP.NE.AND P0, PT, R0, RZ, PT ;  /* 0x000000ff0000720c */ /* 0x008fda0003f05270 */
[----:B------:R-:W-:Y:S05]  /*0560*/  @P0 BRA `(.L_x_9) ;  /* 0x0000000000b00947 */ /* 0x000fea0003800000 */
[----:B------:R-:W-:Y:S01]  /*0570*/  ELECT P0, URZ, PT ;  /* 0x0000000000ff782f */ /* 0x000fe20003800000 */
[----:B------:R-:W-:-:S12]  /*0580*/  BSSY.RECONVERGENT B0, `(.L_x_9) ;  /* 0x000002a000007945 */ /* 0x000fd80003800200 */
[----:B------:R-:W-:Y:S05]  /*0590*/  @!P0 BRA `(.L_x_10) ;  /* 0x0000000000a08947 */ /* 0x000fea0003800000 */
[----:B------:R-:W-:Y:S01]  /*05a0*/  UMOV UR8, 0x400 ;  /* 0x0000040000087882 */ /* 0x000fe20000000000 */
[----:B------:R-:W-:Y:S01]  /*05b0*/  UMOV UR6, 0x1 ;  /* 0x0000000100067882 */ /* 0x000fe20000000000 */
[----:B------:R-:W-:Y:S02]  /*05c0*/  ULEA UR8, UR37, UR8, 0x18 ;  /* 0x0000000825087291 */ /* 0x000fe4000f8ec0ff */
[----:B------:R-:W-:-:S04]  /*05d0*/  UIADD3 UR12, UPT, UPT, -UR6, 0x100000, URZ ;  /* 0x00100000060c7890 */ /* 0x000fc8000fffe1ff */
[----:B------:R-:W-:Y:S02]  /*05e0*/  USHF.L.U32 UR13, UR12, 0xb, URZ ;  /* 0x0000000b0c0d7899 */ /* 0x000fe400080006ff */
[----:B------:R-:W-:Y:S01]  /*05f0*/  USHF.L.U32 UR12, UR12, 0x1, URZ ;  /* 0x000000010c0c7899 */ /* 0x000fe200080006ff */
[----:B------:R-:W3:Y:S11]  /*0600*/  FENCE.VIEW.ASYNC.S ;  /* 0x00000000000073c6 */ /* 0x000ef60000000000 */
[----:B---3--:R3:W4:Y:S01]  /*0610*/  SYNCS.EXCH.64 URZ, [UR8], UR12 ;  /* 0x0000000c08ff75b2 */ /* 0x0087220008000100 */
[----:B------:R3:W1:Y:S01]  /*0620*/  SYNCS.EXCH.64 URZ, [UR8+0x80], UR12 ;  /* 0x0000800c08ff75b2 */ /* 0x0006620008000100 */
        /* <DEDUP_REMOVED lines=29> */
[----:B------:R3:W1:Y:S02]  /*0800*/  SYNCS.EXCH.64 URZ, [UR8+0xf8], UR12 ;  /* 0x0000f80c08ff75b2 */ /* 0x0006640008000100 */
[----:B---34-:R-:W-:Y:S01]  /*0810*/  NOP ;  /* 0x0000000000007918 */ /* 0x018fe20000000000 */
.L_x_10:
[----:B------:R-:W-:Y:S05]  /*0820*/  BSYNC.RECONVERGENT B0 ;  /* 0x0000000000007941 */ /* 0x000fea0003800200 */
.L_x_9:
[----:B------:R-:W3:Y:S01]  /*0830*/  SHFL.IDX PT, R0, R173, RZ, 0x1f ;  /* 0x00001fffad007589 */ /* 0x000ee200000e0000 */
[----:B------:R-:W-:Y:S01]  /*0840*/  NOP ;  /* 0x0000000000007918 */ /* 0x000fe20000000000 */
[----:B---3--:R-:W-:-:S13]  /*0850*/  ISETP.NE.AND P0, PT, R0, 0x1, PT ;  /* 0x000000010000780c */ /* 0x008fda0003f05270 */
[----:B------:R-:W-:Y:S05]  /*0860*/  @P0 BRA `(.L_x_11) ;  /* 0x0000000000440947 */ /* 0x000fea0003800000 */
[----:B------:R-:W-:Y:S01]  /*0870*/  UMOV UR9, 0x400 ;  /* 0x0000040000097882 */ /* 0x000fe20000000000 */
[----:B------:R-:W-:Y:S01]  /*0880*/  UMOV UR8, 0x20 ;  /* 0x0000002000087882 */ /* 0x000fe20000000000 */
[----:B------:R-:W-:Y:S01]  /*0890*/  UMOV UR6, 0x80 ;  /* 0x0000008000067882 */ /* 0x000fe20000000000 */
[----:B------:R-:W-:Y:S02]  /*08a0*/  ULEA UR9, UR37, UR9, 0x18 ;  /* 0x0000000925097291 */ /* 0x000fe4000f8ec0ff */
[----:B------:R-:W-:-:S04]  /*08b0*/  UIADD3 UR12, UPT, UPT, -UR8, 0x100000, URZ ;  /* 0x00100000080c7890 */ /* 0x000fc8000fffe1ff */
[----:B------:R-:W-:Y:S02]  /*08c0*/  USHF.L.U32 UR13, UR12, 0xb, URZ ;  /* 0x0000000b0c0d7899 */ /* 0x000fe400080006ff */
[----:B------:R-:W-:Y:S02]  /*08d0*/  USHF.L.U32 UR12, UR12, 0x1, URZ ;  /* 0x000000010c0c7899 */ /* 0x000fe400080006ff */
[----:B------:R-:W-:-:S04]  /*08e0*/  UIADD3 UR14, UPT, UPT, -UR6, 0x100000, URZ ;  /* 0x00100000060e7890 */ /* 0x000fc8000fffe1ff */
[----:B------:R-:W-:Y:S02]  /*08f0*/  USHF.L.U32 UR15, UR14, 0xb, URZ ;  /* 0x0000000b0e0f7899 */ /* 0x000fe400080006ff */
[----:B------:R-:W-:Y:S01]  /*0900*/  USHF.L.U32 UR14, UR14, 0x1, URZ ;  /* 0x000000010e0e7899 */ /* 0x000fe200080006ff */
[----:B------:R-:W-:Y:S01]  /*0910*/  ELECT P0, URZ, PT ;  /* 0x0000000000ff782f */ /* 0x000fe20003800000 */
[----:B------:R-:W3:Y:S02]  /*0920*/  FENCE.VIEW.ASYNC.S ;  /* 0x00000000000073c6 */ /* 0x000ee40000000000 */
[----:B---3--:R3:W4:Y:S08]  /*0930*/  SYNCS.EXCH.64 URZ, [UR9+0x100], UR12 ;  /* 0x0001000c09ff75b2 */ /* 0x0087300008000100 */
[----:B------:R3:W1:Y:S01]  /*0940*/  SYNCS.EXCH.64 URZ, [UR9+0x110], UR14 ;  /* 0x0001100e09ff75b2 */ /* 0x0006620008000100 */
[----:B------:R3:W1:Y:S01]  /*0950*/  SYNCS.EXCH.64 URZ, [UR9+0x108], UR12 ;  /* 0x0001080c09ff75b2 */ /* 0x0006620008000100 */
[----:B------:R3:W1:Y:S01]  /*0960*/  SYNCS.EXCH.64 URZ, [UR9+0x118], UR14 ;  /* 0x0001180e09ff75b2 */ /* 0x0006620008000100 */
[----:B------:R-:W-:Y:S01]  /*0970*/  NOP ;  /* 0x0000000000007918 */ /* 0x000fe20000000000 */
.L_x_11:
[----:B------:R-:W2:Y:S01]  /*0980*/  SHFL.IDX PT, R0, R173, RZ, 0x1f ;  /* 0x00001fffad007589 */ /* 0x000ea200000e0000 */
[----:B------:R-:W-:Y:S01]  /*0990*/  NOP ;  /* 0x0000000000007918 */ /* 0x000fe20000000000 */
[----:B--2---:R-:W-:-:S13]  /*09a0*/  ISETP.NE.AND P0, PT, R0, 0x3, PT ;  /* 0x000000030000780c */ /* 0x004fda0003f05270 */
[----:B------:R-:W-:Y:S05]  /*09b0*/  @P0 BRA `(.L_x_12) ;  /* 0x00000000002c0947 */ /* 0x000fea0003800000 */
[----:B------:R-:W-:Y:S01]  /*09c0*/  UMOV UR8, 0x400 ;  /* 0x0000040000087882 */ /* 0x000fe20000000000 */
[----:B------:R-:W-:Y:S01]  /*09d0*/  UMOV UR6, 0x20 ;  /* 0x0000002000067882 */ /* 0x000fe20000000000 */
[----:B------:R-:W-:Y:S02]  /*09e0*/  ULEA UR8, UR37, UR8, 0x18 ;  /* 0x0000000825087291 */ /* 0x000fe4000f8ec0ff */
[----:B---3--:R-:W-:-:S04]  /*09f0*/  UIADD3 UR12, UPT, UPT, -UR6, 0x100000, URZ ;  /* 0x00100000060c7890 */ /* 0x008fc8000fffe1ff */
[----:B------:R-:W-:Y:S02]  /*0a00*/  USHF.L.U32 UR13, UR12, 0xb, URZ ;  /* 0x0000000b0c0d7899 */ /* 0x000fe400080006ff */
[----:B------:R-:W-:Y:S01]  /*0a10*/  USHF.L.U32 UR12, UR12, 0x1, URZ ;  /* 0x000000010c0c7899 */ /* 0x000fe200080006ff */
[----:B------:R-:W-:Y:S01]  /*0a20*/  ELECT P0, URZ, PT ;  /* 0x0000000000ff782f */ /* 0x000fe20003800000 */
[----:B------:R-:W2:Y:S10]  /*0a30*/  FENCE.VIEW.ASYNC.S ;  /* 0x00000000000073c6 */ /* 0x000eb40000000000 */
[----:B--2---:R2:W3:Y:S01]  /*0a40*/  SYNCS.EXCH.64 URZ, [UR8+0x120], UR12 ;  /* 0x0001200c08ff75b2 */ /* 0x0044e20008000100 */
[----:B------:R2:W1:Y:S01]  /*0a50*/  SYNCS.EXCH.64 URZ, [UR8+0x128], UR12 ;  /* 0x0001280c08ff75b2 */ /* 0x0004620008000100 */
[----:B------:R-:W-:Y:S01]  /*0a60*/  NOP ;  /* 0x0000000000007918 */ /* 0x000fe20000000000 */
.L_x_12:
[----:B------:R-:W4:Y:S01]  /*0a70*/  SHFL.IDX PT, R0, R173, RZ, 0x1f ;  /* 0x00001fffad007589 */ /* 0x000f2200000e0000 */
[----:B------:R-:W-:Y:S01]  /*0a80*/  NOP ;  /* 0x0000000000007918 */ /* 0x000fe20000000000 */
[----:B----4-:R-:W-:-:S13]  /*0a90*/  ISETP.NE.AND P0, PT, R0, 0x4, PT ;  /* 0x000000040000780c */ /* 0x010fda0003f05270 */
[----:B------:R-:W-:Y:S05]  /*0aa0*/  @P0 BRA `(.L_x_13) ;  /* 0x0000000000480947 */ /* 0x000fea0003800000 */
[----:B---3--:R-:W-:Y:S01]  /*0ab0*/  UMOV UR9, 0x1e0 ;  /* 0x000001e000097882 */ /* 0x008fe20000000000 */
[----:B--2---:R-:W-:Y:S01]  /*0ac0*/  UMOV UR8, 0x400 ;  /* 0x0000040000087882 */ /* 0x004fe20000000000 */
[----:B------:R-:W-:Y:S01]  /*0ad0*/  USEL UR9, UR9, 0x1a0, UP5 ;  /* 0x000001a009097887 */ /* 0x000fe2000a800000 */
        /* <DEDUP_REMOVED lines=9> */
[----:B------:R-:W2:Y:S02]  /*0b70*/  FENCE.VIEW.ASYNC.S ;  /* 0x00000000000073c6 */ /* 0x000ea40000000000 */
[----:B--2---:R4:W2:Y:S08]  /*0b80*/  SYNCS.EXCH.64 URZ, [UR8+0x130], UR12 ;  /* 0x0001300c08ff75b2 */ /* 0x0048b00008000100 */
[----:B------:R4:W3:Y:S01]  /*0b90*/  SYNCS.EXCH.64 URZ, [UR8+0x140], UR14 ;  /* 0x0001400e08ff75b2 */ /* 0x0008e20008000100 */
[----:B------:R4:W1:Y:S01]  /*0ba0*/  SYNCS.EXCH.64 URZ, [UR8+0x138], UR12 ;  /* 0x0001380c08ff75b2 */ /* 0x0008620008000100 */
[----:B------:R4:W1:Y:S02]  /*0bb0*/  SYNCS.EXCH.64 URZ, [UR8+0x148], UR14 ;  /* 0x0001480e08ff75b2 */ /* 0x0008640008000100 */
[----:B----4-:R-:W-:Y:S01]  /*0bc0*/  NOP ;  /* 0x0000000000007918 */ /* 0x010fe20000000000 */
.L_x_13:
[----:B------:R-:W4:Y:S01]  /*0bd0*/  SHFL.IDX PT, R0, R173, RZ, 0x1f ;  /* 0x00001fffad007589 */ /* 0x000f2200000e0000 */
[----:B------:R-:W-:Y:S01]  /*0be0*/  NOP ;  /* 0x0000000000007918 */ /* 0x000fe20000000000 */
[----:B----4-:R-:W-:-:S13]  /*0bf0*/  ISETP.NE.AND P0, PT, R0, 0x5, PT ;  /* 0x000000050000780c */ /* 0x010fda0003f05270 */
[----:B------:R-:W-:Y:S05]  /*0c00*/  @P0 BRA `(.L_x_14) ;  /* 0x0000000000540947 */ /* 0x000fea0003800000 */
[----:B---3--:R-:W-:Y:S01]  /*0c10*/  UMOV UR9, 0x400 ;  /* 0x0000040000097882 */ /* 0x008fe20000000000 */
[----:B--2---:R-:W-:Y:S01]  /*0c20*/  UMOV UR8, 0x1 ;  /* 0x0000000100087882 */ /* 0x004fe20000000000 */
        /* <DEDUP_REMOVED lines=13> */
[----:B------:R4:W1:Y:S01]  /*0d00*/  SYNCS.EXCH.64 URZ, [UR9+0x178], UR14 ;  /* 0x0001780e09ff75b2 */ /* 0x0008620008000100 */
[----:B------:R4:W1:Y:S01]  /*0d10*/  SYNCS.EXCH.64 URZ, [UR9+0x160], UR12 ;  /* 0x0001600c09ff75b2 */ /* 0x0008620008000100 */
[----:B------:R4:W1:Y:S01]  /*0d20*/  SYNCS.EXCH.64 URZ, [UR9+0x180], UR14 ;  /* 0x0001800e09ff75b2 */ /* 0x0008620008000100 */
[----:B------:R4:W1:Y:S01]  /*0d30*/  SYNCS.EXCH.64 URZ, [UR9+0x168], UR12 ;  /* 0x0001680c09ff75b2 */ /* 0x0008620008000100 */
[----:B------:R4:W1:Y:S02]  /*0d40*/  SYNCS.EXCH.64 URZ, [UR9+0x188], UR14 ;  /* 0x0001880e09ff75b2 */ /* 0x0008640008000100 */
[----:B----4-:R-:W-:Y:S01]  /*0d50*/  NOP ;  /* 0x0000000000007918 */ /* 0x010fe20000000000 */
.L_x_14:
[----:B------:R-:W4:Y:S01]  /*0d60*/  SHFL.IDX PT, R0, R173, RZ, 0x1f ;  /* 0x00001fffad007589 */ /* 0x000f2200000e0000 */
[----:B------:R-:W-:Y:S01]  /*0d70*/  ISETP.NE.OR P1, PT, RZ, UR10, !P1 ;  /* 0x0000000aff007c0c */ /* 0x000fe2000cf25670 */
[----:B------:R-:W-:Y:S01]  /*0d80*/  NOP ;  /* 0x0000000000007918 */ /* 0x000fe20000000000 */
[----:B----4-:R-:W-:-:S13]  /*0d90*/  ISETP.NE.AND P0, PT, R0, 0x3, PT ;  /* 0x000000030000780c */ /* 0x010fda0003f05270 */
[----:B------:R-:W-:Y:S05]  /*0da0*/  @P0 BRA `(.L_x_15) ;  /* 0x0000000000340947 */ /* 0x000fea0003800000 */
[----:B--2---:R-:W-:Y:S01]  /*0db0*/  UMOV UR8, 0x400 ;  /* 0x0000040000087882 */ /* 0x004fe20000000000 */
[----:B------:R-:W-:Y:S01]  /*0dc0*/  UMOV UR6, 0x20 ;  /* 0x0000002000067882 */ /* 0x000fe20000000000 */
[----:B------:R-:W-:Y:S02]  /*0dd0*/  ULEA UR8, UR37, UR8, 0x18 ;  /* 0x0000000825087291 */ /* 0x000fe4000f8ec0ff */
[----:B---3--:R-:W-:-:S04]  /*0de0*/  UIADD3 UR12, UPT, UPT, -UR6, 0x100000, URZ ;  /* 0x00100000060c7890 */ /* 0x008fc8000fffe1ff */
[----:B------:R-:W-:Y:S02]  /*0df0*/  USHF.L.U32 UR13, UR12, 0xb, URZ ;  /* 0x0000000b0c0d7899 */ /* 0x000fe400080006ff */
[----:B------:R-:W-:Y:S01]  /*0e00*/  USHF.L.U32 UR12, UR12, 0x1, URZ ;  /* 0x000000010c0c7899 */ /* 0x000fe200080006ff */
[----:B------:R-:W-:Y:S01]  /*0e10*/  ELECT P0, URZ, PT ;  /* 0x0000000000ff782f */ /* 0x000fe20003800000 */
[----:B------:R-:W2:Y:S10]  /*0e20*/  FENCE.VIEW.ASYNC.S ;  /* 0x00000000000073c6 */ /* 0x000eb40000000000 */
[----:B--2---:R4:W2:Y:S01]  /*0e30*/  SYNCS.EXCH.64 URZ, [UR8+0x190], UR12 ;  /* 0x0001900c08ff75b2 */ /* 0x0048a20008000100 */
[----:B------:R4:W3:Y:S01]  /*0e40*/  SYNCS.EXCH.64 URZ, [UR8+0x1a0], UR12 ;  /* 0x0001a00c08ff75b2 */ /* 0x0008e20008000100 */
[----:B------:R4:W1:Y:S01]  /*0e50*/  SYNCS.EXCH.64 URZ, [UR8+0x198], UR12 ;  /* 0x0001980c08ff75b2 */ /* 0x0008620008000100 */
[----:B------:R4:W1:Y:S02]  /*0e60*/  SYNCS.EXCH.64 URZ, [UR8+0x1a8], UR12 ;  /* 0x0001a80c08ff75b2 */ /* 0x0008640008000100 */
[----:B----4-:R-:W-:Y:S01]  /*0e70*/  NOP ;  /* 0x0000000000007918 */ /* 0x010fe20000000000 */
.L_x_15:
[----:B------:R-:W-:Y:S01]  /*0e80*/  VOTEU.ALL UP1, P1 ;  /* 0x0000000000ff7886 */ /* 0x000fe20000820000 */
[----:B--2---:R-:W2:Y:S01]  /*0e90*/  LDCU UR8, c[0x0][0x36c] ;  /* 0x00006d80ff0877ac */ /* 0x004ea20008000800 */
[----:B------:R-:W-:Y:S01]  /*0ea0*/  NOP ;  /* 0x0000000000007918 */ /* 0x000fe20000000000 */
[----:B------:R-:W-:Y:S01]  /*0eb0*/  LOP3.LUT R10, R189, 0x1f, RZ, 0xc0, !PT ;  /* 0x0000001fbd0a7812 */ /* 0x000fe200078ec0ff */
[----:B---3--:R-:W-:Y:S01]  /*0ec0*/  UMOV UR12, 0x20 ;  /* 0x00000020000c7882 */ /* 0x008fe20000000000 */
[----:B------:R-:W-:Y:S01]  /*0ed0*/  @!UP1 UMOV UR6, 0x400 ;  /* 0x0000040000069882 */ /* 0x000fe20000000000 */
[----:B------:R-:W-:-:S04]  /*0ee0*/  @!UP1 UIADD3 UR12, UPT, UPT, -UR12, 0x100000, URZ ;  /* 0x001000000c0c9890 */ /* 0x000fc8000fffe1ff */
[----:B------:R-:W-:Y:S02]  /*0ef0*/  @!UP1 USHF.L.U32 UR13, UR12, 0xb, URZ ;  /* 0x0000000b0c0d9899 */ /* 0x000fe400080006ff */
[----:B------:R-:W-:Y:S02]  /*0f00*/  @!UP1 USHF.L.U32 UR12, UR12, 0x1, URZ ;  /* 0x000000010c0c9899 */ /* 0x000fe400080006ff */
[----:B------:R-:W-:Y:S01]  /*0f10*/  @!UP1 ULEA UR6, UR37, UR6, 0x18 ;  /* 0x0000000625069291 */ /* 0x000fe2000f8ec0ff */
[----:B------:R-:W-:Y:S01]  /*0f20*/  VOTEU.ALL UP1, P1 ;  /* 0x0000000000ff7886 */ /* 0x000fe20000820000 */
[----:B------:R-:W-:Y:S01]  /*0f30*/  UISETP.NE.AND UP4, UPT, UR10, URZ, UPT ;  /* 0x000000ff0a00728c */ /* 0x000fe2000bf85270 */
[----:B------:R-:W3:Y:S09]  /*0f40*/  FENCE.VIEW.ASYNC.S ;  /* 0x00000000000073c6 */ /* 0x000ef20000000000 */
[----:B---3--:R3:W4:Y:S01]  /*0f50*/  @!UP1 SYNCS.EXCH.64 URZ, [UR6+0x1b0], UR12 ;  /* 0x0001b00c06ff95b2 */ /* 0x0087220008000100 */
[----:B--2---:R-:W-:-:S09]  /*0f60*/  UISETP.EQ.U32.AND UP1, UPT, UR8, 0x1, UPT ;  /* 0x000000010800788c */ /* 0x004fd2000bf22070 */
[----:B------:R-:W-:Y:S05]  /*0f70*/  BRA.U !UP1, `(.L_x_16) ;  /* 0x0000000109087547 */ /* 0x000fea000b800000 */
[----:B-1--4-:R-:W-:Y:S01]  /*0f80*/  UCGABAR_ARV ;  /* 0x00000000000079c7 */ /* 0x012fe20008000000 */
[----:B------:R-:W-:Y:S05]  /*0f90*/  BRA `(.L_x_17) ;  /* 0x0000000000047947 */ /* 0x000fea0003800000 */
.L_x_16:
[----:B-1--4-:R-:W-:Y:S01]  /*0fa0*/  NOP ;  /* 0x0000000000007918 */ /* 0x012fe20000000000 */
.L_x_17:
[----:B------:R-:W1:Y:S01]  /*0fb0*/  S2R R20, SR_CTAID.Y ;  /* 0x0000000000147919 */ /* 0x000e620000002600 */
[----:B------:R-:W-:-:S05]  /*0fc0*/  CS2R.32 R170, SR_CgaSize ;  /* 0x0000000000aa7805 */ /* 0x000fca0000008a00 */
[----:B------:R-:W-:-:S05]  /*0fd0*/  IMAD R170, R170, -0xa0, RZ ;  /* 0xffffff60aaaa7824 */ /* 0x000fca00078e02ff */
[----:B---3--:R-:W-:-:S14]  /*0fe0*/  R2UR UR6, R170 ;  /* 0x00000000aa0672ca */ /* 0x008fdc00000e0000 */
[----:B------:R-:W2:Y:S01]  /*0ff0*/  LDCU UR6, c[0x0][UR6+0x2b4] ;  /* 0x00005680060677ac */ /* 0x000ea20008000800 */
[----:B------:R-:W-:-:S05]  /*1000*/  CS2R.32 R0, SR_CgaSize ;  /* 0x0000000000007805 */ /* 0x000fca0000008a00 */
[----:B------:R-:W-:-:S06]  /*1010*/  IMAD R0, R0, -0xa0, RZ ;  /* 0xffffff6000007824 */ /* 0x000fcc00078e02ff */
[----:B------:R-:W3:Y:S01]  /*1020*/  LDC R0, c[0x0][R0+0x2a4] ;  /* 0x0000a90000007b82 */ /* 0x000ee20000000800 */
[----:B------:R-:W-:Y:S01]  /*1030*/  PRMT R8, RZ, 0x7610, R8 ;  /* 0x00007610ff087816 */ /* 0x000fe20000000008 */
[----:B------:R-:W4:Y:S01]  /*1040*/  S2R R11, SR_CTAID.X ;  /* 0x00000000000b7919 */ /* 0x000f220000002500 */
[----:B------:R-:W-:-:S05]  /*1050*/  CS2R.32 R170, SR_CgaSize ;  /* 0x0000000000aa7805 */ /* 0x000fca0000008a00 */
[----:B------:R-:W-:-:S05]  /*1060*/  IMAD R170, R170, -0xa0, RZ ;  /* 0xffffff60aaaa7824 */ /* 0x000fca00078e02ff */
[----:B------:R-:W-:-:S14]  /*1070*/  R2UR UR8, R170 ;  /* 0x00000000aa0872ca */ /* 0x000fdc00000e0000 */
[----:B------:R-:W3:Y:S01]  /*1080*/  LDCU UR8, c[0x0][UR8+0x2b0] ;  /* 0x00005600080877ac */ /* 0x000ee20008000800 */
[----:B------:R-:W-:Y:S01]  /*1090*/  UISETP.NE.AND UP2, UPT, UR10, 0x2, UPT ;  /* 0x000000020a00788c */ /* 0x000fe2000bf45270 */
[----:B------:R-:W2:Y:S01]  /*10a0*/  LDC R9, c[0x0][0xb24] ;  /* 0x0002c900ff097b82 */ /* 0x000ea20000000800 */
[----:B------:R-:W-:-:S05]  /*10b0*/  CS2R.32 R2, SR_CgaSize ;  /* 0x0000000000027805 */ /* 0x000fca0000008a00 */
[----:B------:R-:W-:-:S06]  /*10c0*/  IMAD R2, R2, -0xa0, RZ ;  /* 0xffffff6002027824 */ /* 0x000fcc00078e02ff */
[----:B------:R-:W3:Y:S08]  /*10d0*/  LDC R2, c[0x0][R2+0x2a0] ;  /* 0x0000a80002027b82 */ /* 0x000ef00000000800 */
[----:B------:R-:W3:Y:S01]  /*10e0*/  LDC R72, c[0x0][0xb24] ;  /* 0x0002c900ff487b82 */ /* 0x000ee20000000800 */
[----:B-1----:R-:W-:-:S07]  /*10f0*/  I2FP.F32.U32 R3, R20 ;  /* 0x0000001400037245 */ /* 0x002fce0000201000 */
[----:B------:R-:W1:Y:S01]  /*1100*/  S2UR UR36, SR_CTAID.Z ;  /* 0x00000000002479c3 */ /* 0x000e620000002700 */
[----:B--2---:R-:W-:Y:S01]  /*1110*/  ISETP.GE.AND P0, PT, R9, 0x1, PT ;  /* 0x000000010900780c */ /* 0x004fe20003f06270 */
[----:B----4-:R-:W-:Y:S01]  /*1120*/  IMAD.MOV.U32 R21, RZ, RZ, R11 ;  /* 0x000000ffff157224 */ /* 0x010fe200078e000b */
[----:B------:R-:W-:Y:S01]  /*1130*/  I2FP.F32.U32 R4, R11 ;  /* 0x0000000b00047245 */ /* 0x000fe20000201000 */
[----:B------:R-:W-:Y:S01]  /*1140*/  FMUL R3, R3, UR6 ;  /* 0x0000000603037c20 */ /* 0x000fe20008400000 */
[----:B------:R-:W2:Y:S03]  /*1150*/  LDCU UR6, c[0x0][0xb30] ;  /* 0x00016600ff0677ac */ /* 0x000ea60008000800 */
[----:B---3--:R-:W-:Y:S01]  /*1160*/  FMUL R4, R4, UR8 ;  /* 0x0000000804047c20 */ /* 0x008fe20008400000 */
[----:B------:R-:W3:Y:S08]  /*1170*/  F2I.U32.TRUNC.NTZ R147, R3 ;  /* 0x0000000300937305 */ /* 0x000ef0000020f000 */
[----:B------:R-:W4:Y:S01]  /*1180*/  F2I.U32.TRUNC.NTZ R170, R4 ;  /* 0x0000000400aa7305 */ /* 0x000f22000020f000 */
[----:B--2---:R-:W-:Y:S01]  /*1190*/  UISETP.NE.AND UP3, UPT, UR6, 0x1, UPT ;  /* 0x000000010600788c */ /* 0x004fe2000bf65270 */
[----:B---3--:R-:W-:-:S05]  /*11a0*/  IADD3 R147, PT, PT, -R147, RZ, RZ ;  /* 0x000000ff93937210 */ /* 0x008fca0007ffe1ff */
[----:B------:R-:W-:Y:S01]  /*11b0*/  IMAD R147, R0, R147, R20 ;  /* 0x0000009300937224 */ /* 0x000fe200078e0214 */
[----:B------:R-:W-:Y:S01]  /*11c0*/  PRMT R0, RZ, 0x7610, R0 ;  /* 0x00007610ff007816 */ /* 0x000fe20000000000 */
[----:B----4-:R-:W-:-:S04]  /*11d0*/  IMAD.MOV R170, RZ, RZ, -R170 ;  /* 0x000000ffffaa7224 */ /* 0x010fc800078e0aaa */
[----:B------:R-:W-:Y:S01]  /*11e0*/  IMAD R170, R2, R170, R11 ;  /* 0x000000aa02aa7224 */ /* 0x000fe200078e020b */
[----:B-1----:R-:W-:Y:S06]  /*11f0*/  BRA.U UP4, `(.L_x_18) ;  /* 0x0000000104247547 */ /* 0x002fec000b800000 */
[----:B------:R-:W-:Y:S01]  /*1200*/  ISETP.NE.AND P1, PT, R147, RZ, PT ;  /* 0x000000ff9300720c */ /* 0x000fe20003f25270 */
[----:B------:R-:W-:Y:S01]  /*1210*/  IMAD.MOV.U32 R0, RZ, RZ, 0x3 ;  /* 0x00000003ff007424 */ /* 0x000fe200078e00ff */
[C---:B------:R-:W-:Y:S02]  /*1220*/  LOP3.LUT R3, R170.reuse, 0xfffffffe, RZ, 0xc0, !PT ;  /* 0xfffffffeaa037812 */ /* 0x040fe400078ec0ff */
[----:B------:R-:W-:Y:S02]  /*1230*/  ISETP.LT.U32.OR P1, PT, R170, 0x2, !P1 ;  /* 0x00000002aa00780c */ /* 0x000fe40004f21470 */
[----:B------:R-:W-:Y:S02]  /*1240*/  SHF.L.U32 R0, R0, R3, RZ ;  /* 0x0000000300007219 */ /* 0x000fe400000006ff */
[----:B------:R-:W-:Y:S02]  /*1250*/  SEL R5, RZ, 0x1, !P1 ;  /* 0x00000001ff057807 */ /* 0x000fe40004800000 */
[----:B------:R-:W-:-:S05]  /*1260*/  SEL R2, RZ, 0x2, !P1 ;  /* 0x00000002ff027807 */ /* 0x000fca0004800000 */
[----:B------:R-:W-:-:S05]  /*1270*/  IMAD.IADD R2, R5, 0x1, R2 ;  /* 0x0000000105027824 */ /* 0x000fca00078e0202 */
[----:B------:R-:W-:Y:S02]  /*1280*/  PRMT R8, R2, 0x7610, R8 ;  /* 0x0000761002087816 */ /* 0x000fe40000000008 */
.L_x_18:
[----:B------:R-:W-:Y:S05]  /*1290*/  @!P0 BRA `(.L_x_19) ;  /* 0x0000000000b88947 */ /* 0x000fea0003800000 */
[----:B------:R-:W1:Y:S01]  /*12a0*/  LDC.64 R4, c[0x0][0xb18] ;  /* 0x0002c600ff047b82 */ /* 0x000e620000000a00 */
[----:B------:R-:W-:-:S07]  /*12b0*/  ISETP.NE.AND P0, PT, R9, 0x1, PT ;  /* 0x000000010900780c */ /* 0x000fce0003f05270 */
[----:B------:R-:W2:Y:S08]  /*12c0*/  LDC R14, c[0x0][0xb0c] ;  /* 0x0002c300ff0e7b82 */ /* 0x000eb00000000800 */
[----:B------:R-:W3:Y:S08]  /*12d0*/  LDC R13, c[0x0][0x370] ;  /* 0x0000dc00ff0d7b82 */ /* 0x000ef00000000800 */
[----:B------:R-:W4:Y:S01]  /*12e0*/  LDC R16, c[0x0][0x374] ;  /* 0x0000dd00ff107b82 */ /* 0x000f220000000800 */
[----:B-1----:R-:W-:-:S07]  /*12f0*/  ISETP.NE.AND P1, PT, R4, 0x1, PT ;  /* 0x000000010400780c */ /* 0x002fce0003f25270 */
[----:B------:R-:W3:Y:S01]  /*1300*/  LDC.64 R6, c[0x0][0xb10] ;  /* 0x0002c400ff067b82 */ /* 0x000ee20000000a00 */
[----:B--2---:R-:W-:-:S07]  /*1310*/  ISETP.NE.AND P2, PT, R14, 0x1, PT ;  /* 0x000000010e00780c */ /* 0x004fce0003f45270 */
[----:B------:R-:W1:Y:S08]  /*1320*/  LDC R12, c[0x0][0xb20] ;  /* 0x0002c800ff0c7b82 */ /* 0x000e700000000800 */
[----:B------:R-:W2:Y:S01]  /*1330*/  LDC.64 R2, c[0x0][0xb28] ;  /* 0x0002ca00ff027b82 */ /* 0x000ea20000000a00 */
[----:B----4-:R-:W-:-:S04]  /*1340*/  IMAD.HI.U32 R15, R16, R5, RZ ;  /* 0x00000005100f7227 */ /* 0x010fc800078e00ff */
[----:B------:R-:W-:-:S04]  /*1350*/  IMAD.HI.U32 R5, R20, R5, RZ ;  /* 0x0000000514057227 */ /* 0x000fc800078e00ff */
[----:B---3--:R-:W-:-:S04]  /*1360*/  IMAD.HI.U32 R18, R13, R6, RZ ;  /* 0x000000060d127227 */ /* 0x008fc800078e00ff */
[C---:B------:R-:W-:Y:S01]  /*1370*/  IMAD.HI.U32 R22, R11.reuse, R6, RZ ;  /* 0x000000060b167227 */ /* 0x040fe200078e00ff */
[-C--:B------:R-:W-:Y:S02]  /*1380*/  @P2 SHF.R.U32.HI R13, RZ, R7.reuse, R18 ;  /* 0x00000007ff0d2219 */ /* 0x080fe40000011612 */
[-C--:B-1----:R-:W-:Y:S02]  /*1390*/  @P1 SHF.R.U32.HI R16, RZ, R12.reuse, R15 ;  /* 0x0000000cff101219 */ /* 0x082fe4000001160f */
[----:B------:R-:W-:Y:S02]  /*13a0*/  SHF.R.U32.HI R5, RZ, R12, R5 ;  /* 0x0000000cff057219 */ /* 0x000fe40000011605 */
[----:B------:R-:W-:Y:S02]  /*13b0*/  SHF.R.U32.HI R22, RZ, R7, R22 ;  /* 0x00000007ff167219 */ /* 0x000fe40000011616 */
[----:B------:R-:W-:Y:S01]  /*13c0*/  SEL R5, R20, R5, !P1 ;  /* 0x0000000514057207 */ /* 0x000fe20004800000 */
[----:B--2---:R-:W-:Y:S01]  /*13d0*/  IMAD.HI.U32 R18, R16, R2, RZ ;  /* 0x0000000210127227 */ /* 0x004fe200078e00ff */
[----:B------:R-:W-:-:S02]  /*13e0*/  SEL R21, R11, R22, !P2 ;  /* 0x000000160b157207 */ /* 0x000fc40005000000 */
[----:B------:R-:W-:Y:S01]  /*13f0*/  IADD3 R7, PT, PT, -R5, RZ, RZ ;  /* 0x000000ff05077210 */ /* 0x000fe20007ffe1ff */
[----:B------:R-:W-:Y:S01]  /*1400*/  IMAD.HI.U32 R6, R13, R2, RZ ;  /* 0x000000020d067227 */ /* 0x000fe200078e00ff */
[----:B------:R-:W-:-:S03]  /*1410*/  @P0 SHF.R.U32.HI R16, RZ, R3, R18 ;  /* 0x00000003ff100219 */ /* 0x000fc60000011612 */
[----:B------:R-:W-:Y:S01]  /*1420*/  IMAD R7, R4, R7, R20 ;  /* 0x0000000704077224 */ /* 0x000fe200078e0214 */
[----:B------:R-:W-:Y:S01]  /*1430*/  @P0 SHF.R.U32.HI R13, RZ, R3, R6 ;  /* 0x00000003ff0d0219 */ /* 0x000fe20000011606 */
[----:B------:R-:W-:-:S04]  /*1440*/  IMAD R16, R16, R9, RZ ;  /* 0x0000000910107224 */ /* 0x000fc800078e02ff */
[----:B------:R-:W-:Y:S01]  /*1450*/  IMAD R6, R13, R9, RZ ;  /* 0x000000090d067224 */ /* 0x000fe200078e02ff */
[----:B------:R-:W-:-:S04]  /*1460*/  ISETP.GE.AND P1, PT, R5, R16, PT ;  /* 0x000000100500720c */ /* 0x000fc80003f26270 */
[----:B------:R-:W-:Y:S01]  /*1470*/  ISETP.GE.OR P1, PT, R21, R6, P1 ;  /* 0x000000061500720c */ /* 0x000fe20000f26670 */
[----:B------:R-:W-:-:S05]  /*1480*/  IMAD.HI.U32 R6, R5, R2, RZ ;  /* 0x0000000205067227 */ /* 0x000fca00078e00ff */
[----:B------:R-:W-:-:S04]  /*1490*/  SHF.R.U32.HI R6, RZ, R3, R6 ;  /* 0x00000003ff067219 */ /* 0x000fc80000011606 */
[----:B------:R-:W-:-:S03]  /*14a0*/  SEL R6, R5, R6, !P0 ;  /* 0x0000000605067207 */ /* 0x000fc60004000000 */
[----:B------:R-:W-:Y:S01]  /*14b0*/  @!P1 IMAD.HI.U32 R12, R21, R2, RZ ;  /* 0x00000002150c9227 */ /* 0x000fe200078e00ff */
[----:B------:R-:W-:-:S04]  /*14c0*/  IADD3 R2, PT, PT, -R6, RZ, RZ ;  /* 0x000000ff06027210 */ /* 0x000fc80007ffe1ff */
[----:B------:R-:W-:Y:S01]  /*14d0*/  @!P1 SHF.R.U32.HI R12, RZ, R3, R12 ;  /* 0x00000003ff0c9219 */ /* 0x000fe2000001160c */
[----:B------:R-:W-:-:S03]  /*14e0*/  IMAD R2, R9, R2, R5 ;  /* 0x0000000209027224 */ /* 0x000fc600078e0205 */
[----:B------:R-:W-:-:S05]  /*14f0*/  @!P1 SEL R3, R21, R12, !P0 ;  /* 0x0000000c15039207 */ /* 0x000fca0004000000 */
[--C-:B------:R-:W-:Y:S02]  /*1500*/  @!P1 IMAD.IADD R6, R6, 0x1, -R3.reuse ;  /* 0x0000000106069824 */ /* 0x100fe400078e0a03 */
[----:B------:R-:W-:Y:S01]  /*1510*/  @!P1 IMAD R3, R2, R13, R3 ;  /* 0x0000000d02039224 */ /* 0x000fe200078e0203 */
[----:B------:R-:W-:Y:S01]  /*1520*/  IADD3 R2, PT, PT, -R21, RZ, RZ ;  /* 0x000000ff15027210 */ /* 0x000fe20007ffe1ff */
[----:B------:R-:W-:Y:S02]  /*1530*/  @!P1 IMAD R5, R6, R9, R21 ;  /* 0x0000000906059224 */ /* 0x000fe400078e0215 */
[----:B------:R-:W-:Y:S02]  /*1540*/  @!P1 IMAD.MOV.U32 R21, RZ, RZ, R3 ;  /* 0x000000ffff159224 */ /* 0x000fe400078e0003 */
[----:B------:R-:W-:Y:S02]  /*1550*/  IMAD R2, R14, R2, R11 ;  /* 0x000000020e027224 */ /* 0x000fe400078e020b */
[----:B------:R-:W-:-:S02]  /*1560*/  IMAD R20, R5, R4, R7 ;  /* 0x0000000405147224 */ /* 0x000fc400078e0207 */
[----:B------:R-:W-:Y:S02]  /*1570*/  IMAD R21, R21, R14, R2 ;  /* 0x0000000e15157224 */ /* 0x000fe400078e0202 */
.L_x_19:
[----:B------:R-:W-:Y:S05]  /*1580*/  BRA.U UP3, `(.L_x_20) ;  /* 0x0000000103407547 */ /* 0x000fea000b800000 */
[----:B------:R-:W1:Y:S08]  /*1590*/  LDC.64 R4, c[0x0][0xb10] ;  /* 0x0002c400ff047b82 */ /* 0x000e700000000a00 */
[----:B------:R-:W2:Y:S08]  /*15a0*/  LDC.64 R2, c[0x0][0xb18] ;  /* 0x0002c600ff027b82 */ /* 0x000eb00000000a00 */
[----:B------:R-:W3:Y:S08]  /*15b0*/  LDC R6, c[0x0][0xb20] ;  /* 0x0002c800ff067b82 */ /* 0x000ef00000000800 */
[----:B------:R-:W4:Y:S01]  /*15c0*/  LDC R12, c[0x0][0xb0c] ;  /* 0x0002c300ff0c7b82 */ /* 0x000f220000000800 */
[----:B-1----:R-:W-:-:S05]  /*15d0*/  IMAD.HI.U32 R4, R21, R4, RZ ;  /* 0x0000000415047227 */ /* 0x002fca00078e00ff */
[----:B------:R-:W-:Y:S01]  /*15e0*/  SHF.R.U32.HI R4, RZ, R5, R4 ;  /* 0x00000005ff047219 */ /* 0x000fe20000011604 */
[----:B--2---:R-:W-:Y:S01]  /*15f0*/  IMAD.HI.U32 R3, R20, R3, RZ ;  /* 0x0000000314037227 */ /* 0x004fe200078e00ff */
[----:B------:R-:W-:-:S04]  /*1600*/  ISETP.NE.AND P0, PT, R2, 0x1, PT ;  /* 0x000000010200780c */ /* 0x000fc80003f05270 */
[----:B---3--:R-:W-:-:S04]  /*1610*/  SHF.R.U32.HI R3, RZ, R6, R3 ;  /* 0x00000006ff037219 */ /* 0x008fc80000011603 */
[----:B------:R-:W-:Y:S02]  /*1620*/  SEL R3, R20, R3, !P0 ;  /* 0x0000000314037207 */ /* 0x000fe40004000000 */
[----:B----4-:R-:W-:-:S04]  /*1630*/  ISETP.NE.AND P1, PT, R12, 0x1, PT ;  /* 0x000000010c00780c */ /* 0x010fc80003f25270 */
[----:B------:R-:W-:-:S05]  /*1640*/  SEL R6, R21, R4, !P1 ;  /* 0x0000000415067207 */ /* 0x000fca0004800000 */
[----:B------:R-:W-:Y:S02]  /*1650*/  IMAD.IADD R4, R3, 0x1, -R6 ;  /* 0x0000000103047824 */ /* 0x000fe400078e0a06 */
[----:B------:R-:W-:Y:S02]  /*1660*/  IMAD.IADD R3, R6, 0x1, -R3 ;  /* 0x0000000106037824 */ /* 0x000fe400078e0a03 */
[----:B------:R-:W-:Y:S02]  /*1670*/  IMAD R21, R4, R12, R21 ;  /* 0x0000000c04157224 */ /* 0x000fe400078e0215 */
[----:B------:R-:W-:Y:S02]  /*1680*/  IMAD R20, R3, R2, R20 ;  /* 0x0000000203147224 */ /* 0x000fe400078e0214 */
.L_x_20:
[----:B------:R-:W-:Y:S05]  /*1690*/  BRA.U !UP1, `(.L_x_21) ;  /* 0x00000001090c7547 */ /* 0x000fea000b800000 */
[----:B------:R-:W-:Y:S01]  /*16a0*/  UCGABAR_WAIT ;  /* 0x0000000000007dc7 */ /* 0x000fe20008000000 */
[----:B------:R-:W-:Y:S01]  /*16b0*/  CCTL.IVALL ;  /* 0x00000000ff00798f */ /* 0x000fe20002000000 */
[----:B------:R-:W-:Y:S05]  /*16c0*/  BRA `(.L_x_22) ;  /* 0x0000000000047947 */ /* 0x000fea0003800000 */
.L_x_21:
[----:B------:R-:W-:Y:S06]  /*16d0*/  BAR.SYNC.DEFER_BLOCKING 0x0 ;  /* 0x0000000000007b1d */ /* 0x000fec0000010000 */
.L_x_22:
[----:B------:R-:W-:Y:S05]  /*16e0*/  BRA.U UP2, `(.L_x_23) ;  /* 0x0000001902647547 */ /* 0x000fea000b800000 */
[----:B------:R-:W1:Y:S01]  /*16f0*/  LDCU UR15, c[0x0][0x38c] ;  /* 0x00007180ff0f77ac */ /* 0x000e620008000800 */
[----:B------:R-:W2:Y:S01]  /*1700*/  LDC R9, c[0x0][0x370] ;  /* 0x0000dc00ff097b82 */ /* 0x000ea20000000800 */
[C---:B------:R-:W-:Y:S01]  /*1710*/  IMAD.SHL.U32 R17, R11.reuse, 0x40, RZ ;  /* 0x000000400b117824 */ /* 0x040fe200078e00ff */
[----:B------:R-:W-:Y:S01]  /*1720*/  PLOP3.LUT P1, PT, PT, PT, UP5, 0x80, 0x8 ;  /* 0x000000000008781c */ /* 0x000fe20003f2f058 */
[----:B------:R-:W-:Y:S01]  /*1730*/  UISETP.NE.AND UP1, UPT, UR10, URZ, UPT ;  /* 0x000000ff0a00728c */ /* 0x000fe2000bf25270 */
[----:B------:R-:W-:Y:S01]  /*1740*/  ISETP.NE.AND P4, PT, R10, RZ, P5 ;  /* 0x000000ff0a00720c */ /* 0x000fe20002f85270 */
[----:B------:R-:W-:Y:S01]  /*1750*/  IMAD.SHL.U32 R16, R11, 0x80, RZ ;  /* 0x000000800b107824 */ /* 0x000fe200078e00ff */
[----:B------:R-:W-:Y:S01]  /*1760*/  PLOP3.LUT P1, PT, P1, PT, PT, 0x8, 0x80 ;  /* 0x000000000080781c */ /* 0x000fe20000f2e170 */
[----:B------:R-:W-:Y:S01]  /*1770*/  IMAD.MOV.U32 R15, RZ, RZ, 0x1 ;  /* 0x00000001ff0f7424 */ /* 0x000fe200078e00ff */
[----:B------:R-:W3:Y:S01]  /*1780*/  LDC R0, c[0x0][0x374] ;  /* 0x0000dd00ff007b82 */ /* 0x000ee20000000800 */
[----:B------:R-:W-:Y:S01]  /*1790*/  IMAD.MOV.U32 R14, RZ, RZ, RZ ;  /* 0x000000ffff0e7224 */ /* 0x000fe200078e00ff */
[----:B------:R-:W-:Y:S01]  /*17a0*/  CS2R R12, SRZ ;  /* 0x00000000000c7805 */ /* 0x000fe2000001ff00 */
[----:B------:R-:W-:Y:S01]  /*17b0*/  IMAD.MOV.U32 R10, RZ, RZ, 0x1 ;  /* 0x00000001ff0a7424 */ /* 0x000fe200078e00ff */
[----:B------:R-:W-:Y:S01]  /*17c0*/  LOP3.LUT R17, R17, 0x40, RZ, 0xc0, !PT ;  /* 0x0000004011117812 */ /* 0x000fe200078ec0ff */
[----:B------:R-:W4:Y:S01]  /*17d0*/  LDCU.64 UR24, c[0x0][0x348] ;  /* 0x00006900ff1877ac */ /* 0x000f220008000a00 */
[----:B-1----:R-:W-:-:S02]  /*17e0*/  UIADD3 UR4, UPT, UPT, UR15, 0x3f, URZ ;  /* 0x0000003f0f047890 */ /* 0x002fc4000fffe0ff */
[----:B------:R-:W-:Y:S02]  /*17f0*/  USEL UR7, UR7, 0x2, UP1 ;  /* 0x0000000207077887 */ /* 0x000fe40008800000 */
[----:B------:R-:W-:Y:S01]  /*1800*/  USHF.R.S32.HI UR22, URZ, 0x1f, UR4 ;  /* 0x0000001fff167899 */ /* 0x000fe20008011404 */
[----:B------:R-:W-:-:S03]  /*1810*/  UMOV UR13, URZ ;  /* 0x000000ff000d7c82 */ /* 0x000fc60008000000 */
[----:B------:R-:W-:Y:S02]  /*1820*/  ULEA.HI UR22, UR22, UR4, URZ, 0x6 ;  /* 0x0000000416167291 */ /* 0x000fe4000f8f30ff */
[----:B------:R-:W-:Y:S02]  /*1830*/  UIADD3 UR4, UPT, UPT, UR15, -0x1, URZ ;  /* 0xffffffff0f047890 */ /* 0x000fe4000fffe0ff */
[----:B------:R-:W-:Y:S02]  /*1840*/  USHF.R.S32.HI UR22, URZ, 0x6, UR22 ;  /* 0x00000006ff167899 */ /* 0x000fe40008011416 */
[----:B------:R-:W-:Y:S02]  /*1850*/  UISETP.GE.U32.AND UP2, UPT, UR4, -0x7f, UPT ;  /* 0xffffff810400788c */ /* 0x000fe4000bf46070 */
[----:B------:R-:W-:Y:S02]  /*1860*/  UISETP.LT.U32.AND UP0, UPT, UR22, 0x10, UPT ;  /* 0x000000101600788c */ /* 0x000fe4000bf01070 */
[----:B------:R-:W-:-:S02]  /*1870*/  UIADD3 UR15, UPT, UPT, UR15, 0x7e, URZ ;  /* 0x0000007e0f0f7890 */ /* 0x000fc4000fffe0ff */
[----:B------:R-:W-:-:S04]  /*1880*/  USEL UR21, UR22, 0x10, UP0 ;  /* 0x0000001016157887 */ /* 0x000fc80008000000 */
[----:B------:R-:W-:Y:S02]  /*1890*/  UIADD3 UR6, UPT, UPT, UR21, -0x1, URZ ;  /* 0xffffffff15067890 */ /* 0x000fe4000fffe0ff */
[----:B------:R-:W-:Y:S02]  /*18a0*/  @UP2 UIADD3 UR6, UPT, UPT, UR21, URZ, URZ ;  /* 0x000000ff15062290 */ /* 0x000fe4000fffe0ff */
[----:B------:R-:W-:Y:S02]  /*18b0*/  UIADD3 UR14, UPT, UPT, UR22, -UR21, URZ ;  /* 0x80000015160e7290 */ /* 0x000fe4000fffe0ff */
[----:B------:R-:W-:Y:S02]  /*18c0*/  UIADD3 UR5, UPT, UPT, UR6, 0x1, URZ ;  /* 0x0000000106057890 */ /* 0x000fe4000fffe0ff */
[----:B--2-4-:R-:W-:-:S12]  /*18d0*/  UIADD3 UR6, UPT, UPT, -UR6, URZ, URZ ;  /* 0x000000ff06067290 */ /* 0x014fd8000fffe1ff */
.L_x_43:
[----:B------:R-:W-:Y:S01]  /*18e0*/  UISETP.NE.AND UP0, UPT, UR37, URZ, UPT ;  /* 0x000000ff2500728c */ /* 0x000fe2000bf05270 */
[----:B------:R-:W1:Y:S08]  /*18f0*/  S2UR UR37, SR_CgaCtaId ;  /* 0x00000000002579c3 */ /* 0x000e700000008800 */
[----:B------:R-:W-:Y:S05]  /*1900*/  BRA.U UP0, `(.L_x_24) ;  /* 0x0000000100347547 */ /* 0x000fea000b800000 */
[----:B------:R-:W2:Y:S01]  /*1910*/  S2R R2, SR_CgaCtaId ;  /* 0x0000000000027919 */ /* 0x000ea20000008800 */
[----:B------:R-:W-:-:S04]  /*1920*/  MOV R3, 0x400 ;  /* 0x0000040000037802 */ /* 0x000fc80000000f00 */
[----:B--2---:R-:W-:Y:S02]  /*1930*/  LEA R3, R2, R3, 0x18 ;  /* 0x0000000302037211 */ /* 0x004fe400078ec0ff */
[----:B------:R-:W-:-:S03]  /*1940*/  SHF.L.U32 R2, R10, 0x1f, RZ ;  /* 0x0000001f0a027819 */ /* 0x000fc600000006ff */
[----:B------:R-:W-:-:S04]  /*1950*/  IMAD R3, R12, 0x8, R3 ;  /* 0x000000080c037824 */ /* 0x000fc800078e0203 */
[----:B------:R-:W2:Y:S02]  /*1960*/  SYNCS.PHASECHK.TRANS64.TRYWAIT P0, [R3+URZ+0x1a0], R2 ;  /* 0x0001a002030075a7 */ /* 0x000ea400080011ff */
[----:B--2---:R-:W-:Y:S05]  /*1970*/  @!P0 BRA `(.L_x_25) ;  /* 0x0000007400f48947 */ /* 0x004fea0003800000 */
.L_x_137:
[----:B------:R-:W-:Y:S01]  /*1980*/  VIADD R12, R12, 0x1 ;  /* 0x000000010c0c7836 */ /* 0x000fe20000000000 */
[----:B------:R2:W-:Y:S04]  /*1990*/  SYNCS.ARRIVE.TRANS64.A1T0 RZ, [R3+URZ+0x190], RZ ;  /* 0x000190ff03ff79a7 */ /* 0x0005e800081000ff */
[----:B------:R-:W-:-:S04]  /*19a0*/  ISETP.NE.AND P0, PT, R12, 0x2, PT ;  /* 0x000000020c00780c */ /* 0x000fc80003f05270 */
[----:B------:R-:W-:Y:S02]  /*19b0*/  SEL R12, R12, RZ, P0 ;  /* 0x000000ff0c0c7207 */ /* 0x000fe40000000000 */
[----:B--2---:R-:W-:-:S04]  /*19c0*/  SEL R3, RZ, 0x1, P0 ;  /* 0x00000001ff037807 */ /* 0x004fc80000000000 */
[----:B------:R-:W-:-:S07]  /*19d0*/  LOP3.LUT R10, R10, R3, RZ, 0x3c, !PT ;  /* 0x000000030a0a7212 */ /* 0x000fce00078e3cff */
.L_x_24:
[----:B------:R-:W-:Y:S01]  /*19e0*/  UMOV UR4, 0x400 ;  /* 0x0000040000047882 */ /* 0x000fe20000000000 */
[----:B------:R-:W-:Y:S01]  /*19f0*/  LEA.HI R3, R21, R21, RZ, 0x1 ;  /* 0x0000001515037211 */ /* 0x000fe200078f08ff */
[----:B-1----:R-:W-:Y:S01]  /*1a00*/  ULEA UR4, UR37, UR4, 0x18 ;  /* 0x0000000425047291 */ /* 0x002fe2000f8ec0ff */
[----:B------:R-:W-:Y:S01]  /*1a10*/  SHF.L.U32 R2, R15, 0x1f, RZ ;  /* 0x0000001f0f027819 */ /* 0x000fe200000006ff */
[----:B------:R-:W-:Y:S01]  /*1a20*/  UISETP.GE.U32.AND UP0, UPT, UR15, 0x7f, UPT ;  /* 0x0000007f0f00788c */ /* 0x000fe2000bf06070 */
[----:B------:R-:W-:Y:S01]  /*1a30*/  R2UR UR35, R16 ;  /* 0x00000000102372ca */ /* 0x000fe200000e0000 */
[----:B------:R-:W-:Y:S01]  /*1a40*/  ULEA UR8, UR13, UR4, 0x3 ;  /* 0x000000040d087291 */ /* 0x000fe2000f8e18ff */
[----:B------:R-:W-:Y:S01]  /*1a50*/  IMAD.SHL.U32 R3, R3, 0x80, RZ ;  /* 0x0000008003037824 */ /* 0x000fe200078e00ff */
[----:B------:R-:W-:Y:S01]  /*1a60*/  R2UR UR11, R17 ;  /* 0x00000000110b72ca */ /* 0x000fe200000e0000 */
[----:B------:R-:W-:-:S03]  /*1a70*/  UMOV UR23, URZ ;  /* 0x000000ff00177c82 */ /* 0x000fc60008000000 */
[----:B------:R-:W-:-:S03]  /*1a80*/  LOP3.LUT R3, R3, 0xffffff00, RZ, 0xc0, !PT ;  /* 0xffffff0003037812 */ /* 0x000fc600078ec0ff */
[----:B------:R1:W2:Y:S01]  /*1a90*/  SYNCS.PHASECHK.TRANS64.TRYWAIT P0, [UR8+0x80], R2 ;  /* 0x00008002ff0075a7 */ /* 0x0002a20008001108 */
[----:B------:R-:W-:Y:S02]  /*1aa0*/  R2UR UR9, R3 ;  /* 0x00000000030972ca */ /* 0x000fe400000e0000 */
[----:B------:R-:W-:-:S11]  /*1ab0*/  R2UR UR8, R20 ;  /* 0x00000000140872ca */ /* 0x000fd600000e0000 */
[----:B------:R-:W-:Y:S02]  /*1ac0*/  ULOP3.LUT UR35, UR9, 0x80, UR35, 0xf8, !UPT ;  /* 0x0000008009237892 */ /* 0x000fe4000f8ef823 */
[----:B------:R-:W-:Y:S01]  /*1ad0*/  ULEA UR11, UR8, UR11, 0x7 ;  /* 0x0000000b080b7291 */ /* 0x000fe2000f8e38ff */
[----:B------:R-:W-:Y:S11]  /*1ae0*/  BRA.U !UP0, `(.L_x_26) ;  /* 0x0000000108c07547 */ /* 0x000ff6000b800000 */
[----:B------:R-:W-:Y:S01]  /*1af0*/  UMOV UR16, UR6 ;  /* 0x0000000600107c82 */ /* 0x000fe20008000000 */
[----:B------:R-:W-:Y:S01]  /*1b00*/  UMOV UR17, UR13 ;  /* 0x0000000d00117c82 */ /* 0x000fe20008000000 */
[----:B------:R-:W-:-:S05]  /*1b10*/  UMOV UR34, URZ ;  /* 0x000000ff00227c82 */ /* 0x000fca0008000000 */
.L_x_32:
[----:B------:R-:W-:Y:S01]  /*1b20*/  ULEA UR33, UR17, UR4, 0x3 ;  /* 0x0000000411217291 */ /* 0x000fe2000f8e18ff */
[----:B------:R-:W-:Y:S01]  /*1b30*/  @P5 MOV R3, 0x6000 ;  /* 0x0000600000035802 */ /* 0x000fe20000000f00 */
[----:B-12-4-:R-:W-:Y:S10]  /*1b40*/  @P0 BRA `(.L_x_27) ;  /* 0x00000000000c0947 */ /* 0x016ff40003800000 */
[----:B------:R-:W-:-:S04]  /*1b50*/  SHF.L.U32 R5, R15, 0x1f, RZ ;  /* 0x0000001f0f057819 */ /* 0x000fc800000006ff */
[----:B------:R-:W2:Y:S02]  /*1b60*/  SYNCS.PHASECHK.TRANS64.TRYWAIT P0, [UR33+0x80], R5 ;  /* 0x00008005ff0075a7 */ /* 0x000ea40008001121 */
[----:B--2---:R-:W-:Y:S05]  /*1b70*/  @!P0 BRA `(.L_x_28) ;  /* 0x0000007400888947 */ /* 0x004fea0003800000 */
.L_x_27:
[----:B------:R2:W-:Y:S01]  /*1b80*/  @P5 SYNCS.ARRIVE.TRANS64 RZ, [UR33], R3 ;  /* 0x00000003ffff59a7 */ /* 0x0005e20008000021 */
[----:B------:R-:W-:Y:S02]  /*1b90*/  ULOP3.LUT UR8, UR7, 0x2, URZ, 0xfc, !UPT ;  /* 0x0000000207087892 */ /* 0x000fe4000f8efcff */
[----:B------:R-:W-:Y:S02]  /*1ba0*/  UIADD3 UR16, UPT, UPT, UR16, 0x1, URZ ;  /* 0x0000000110107890 */ /* 0x000fe4000fffe0ff */
[----:B------:R-:W-:Y:S02]  /*1bb0*/  UISETP.NE.AND UP0, UPT, UR8, 0x2, UPT ;  /* 0x000000020800788c */ /* 0x000fe4000bf05270 */
[----:B------:R-:W-:-:S07]  /*1bc0*/  UISETP.NE.AND UP2, UPT, UR16, 0x1, UPT ;  /* 0x000000011000788c */ /* 0x000fce000bf45270 */
[----:B------:R-:W-:Y:S05]  /*1bd0*/  BRA.U UP0, `(.L_x_29) ;  /* 0x0000000100047547 */ /* 0x000fea000b800000 */
[----:B------:R-:W-:Y:S05]  /*1be0*/  BPT.TRAP 0x1 ;  /* 0x000000040000795c */ /* 0x000fea0000300000 */
.L_x_29:
[----:B------:R-:W-:Y:S04]  /*1bf0*/  BSSY.RECONVERGENT B0, `(.L_x_30) ;  /* 0x0000003000007945 */ /* 0x000fe80003800200 */
[----:B------:R-:W-:Y:S05]  /*1c00*/  @!P4 BRA `(.L_x_31) ;  /* 0x000000000004c947 */ /* 0x000fea0003800000 */
[----:B------:R-:W-:Y:S05]  /*1c10*/  BPT.TRAP 0x1 ;  /* 0x000000040000795c */ /* 0x000fea0000300000 */
.L_x_31:
[----:B------:R-:W-:Y:S05]  /*1c20*/  BSYNC.RECONVERGENT B0 ;  /* 0x0000000000007941 */ /* 0x000fea0003800200 */
.L_x_30:
[----:B------:R-:W-:Y:S02]  /*1c30*/  UIADD3 UR13, UPT, UPT, UR17, 0x1, URZ ;  /* 0x00000001110d7890 */ /* 0x000fe4000fffe0ff */
[----:B------:R-:W-:Y:S02]  /*1c40*/  ULEA UR32, UR17, UR4, 0xd ;  /* 0x0000000411207291 */ /* 0x000fe4000f8e68ff */
[----:B------:R-:W-:Y:S02]  /*1c50*/  UISETP.NE.AND UP0, UPT, UR13, 0x10, UPT ;  /* 0x000000100d00788c */ /* 0x000fe4000bf05270 */
[----:B------:R-:W-:Y:S02]  /*1c60*/  UIADD3 UR28, UP1, UPT, UR24, 0x80, URZ ;  /* 0x00000080181c7890 */ /* 0x000fe4000ff3e0ff */
[----:B------:R-:W-:Y:S02]  /*1c70*/  USEL UR9, URZ, 0x1, UP0 ;  /* 0x00000001ff097887 */ /* 0x000fe40008000000 */
[----:B------:R-:W-:-:S02]  /*1c80*/  USEL UR13, UR13, URZ, UP0 ;  /* 0x000000ff0d0d7287 */ /* 0x000fc40008000000 */
[----:B------:R-:W-:Y:S02]  /*1c90*/  UIADD3 UR26, UP0, UPT, UR24, 0x180, URZ ;  /* 0x00000180181a7890 */ /* 0x000fe4000ff1e0ff */
[----:B------:R-:W-:Y:S01]  /*1ca0*/  ULEA UR8, UR13, UR4, 0x3 ;  /* 0x000000040d087291 */ /* 0x000fe2000f8e18ff */
[----:B------:R-:W-:Y:S01]  /*1cb0*/  LOP3.LUT R15, R15, UR9, RZ, 0x3c, !PT ;  /* 0x000000090f0f7c12 */ /* 0x000fe2000f8e3cff */
[----:B------:R-:W-:Y:S02]  /*1cc0*/  ULOP3.LUT UR33, UR33, 0xfefffff8, URZ, 0xc0, !UPT ;  /* 0xfefffff821217892 */ /* 0x000fe4000f8ec0ff */
[----:B------:R-:W-:Y:S01]  /*1cd0*/  UIADD3.X UR29, UPT, UPT, URZ, UR25, URZ, UP1, !UPT ;  /* 0x00000019ff1d7290 */ /* 0x000fe20008ffe4ff */
[----:B-1----:R-:W-:Y:S01]  /*1ce0*/  SHF.L.U32 R2, R15, 0x1f, RZ ;  /* 0x0000001f0f027819 */ /* 0x002fe200000006ff */
[----:B------:R-:W-:Y:S02]  /*1cf0*/  UIADD3 UR32, UPT, UPT, UR32, 0x8400, URZ ;  /* 0x0000840020207890 */ /* 0x000fe4000fffe0ff */
[----:B------:R-:W-:Y:S01]  /*1d00*/  UIADD3.X UR27, UPT, UPT, URZ, UR25, URZ, UP0, !UPT ;  /* 0x00000019ff1b7290 */ /* 0x000fe200087fe4ff */
[----:B------:R4:W1:Y:S01]  /*1d10*/  SYNCS.PHASECHK.TRANS64.TRYWAIT P0, [UR8+0x80], R2 ;  /* 0x00008002ff0075a7 */ /* 0x0008620008001108 */
[----:B------:R-:W-:Y:S01]  /*1d20*/  ULEA UR8, UR17, UR4, 0xc ;  /* 0x0000000411087291 */ /* 0x000fe2000f8e60ff */
[----:B------:R-:W-:Y:S01]  /*1d30*/  UMOV UR18, 0x0 ;  /* 0x0000000000127882 */ /* 0x000fe20000000000 */
[----:B------:R-:W-:-:S02]  /*1d40*/  UMOV UR19, 0x10000000 ;  /* 0x1000000000137882 */ /* 0x000fc40000000000 */
[----:B------:R-:W-:Y:S01]  /*1d50*/  UIADD3 UR8, UPT, UPT, UR8, 0x28400, URZ ;  /* 0x0002840008087890 */ /* 0x000fe2000fffe0ff */
[----:B------:R2:W-:Y:S01]  /*1d60*/  UTMALDG.3D.2CTA [UR32], [UR28], desc[UR18] ;  /* 0x000012201c0075b4 */ /* 0x0005e20008211000 */
[----:B------:R-:W-:Y:S01]  /*1d70*/  UMOV UR10, UR34 ;  /* 0x00000022000a7c82 */ /* 0x000fe20008000000 */
[----:B------:R-:W-:Y:S01]  /*1d80*/  UMOV UR12, UR36 ;  /* 0x00000024000c7c82 */ /* 0x000fe20008000000 */
[----:B------:R-:W-:Y:S01]  /*1d90*/  UMOV UR9, UR33 ;  /* 0x0000002100097c82 */ /* 0x000fe20008000000 */
[----:B------:R-:W-:Y:S01]  /*1da0*/  UMOV UR23, UR5 ;  /* 0x0000000500177c82 */ /* 0x000fe20008000000 */
[----:B------:R-:W-:-:S03]  /*1db0*/  UMOV UR17, UR13 ;  /* 0x0000000d00117c82 */ /* 0x000fc60008000000 */
[----:B------:R4:W-:Y:S01]  /*1dc0*/  UTMALDG.3D.2CTA [UR8], [UR26], desc[UR18] ;  /* 0x000012081a0075b4 */ /* 0x0009e20008211000 */
[----:B--2---:R-:W-:Y:S01]  /*1dd0*/  UIADD3 UR34, UPT, UPT, UR34, 0x40, URZ ;  /* 0x0000004022227890 */ /* 0x004fe2000fffe0ff */
[----:B------:R-:W-:Y:S11]  /*1de0*/  BRA.U UP2, `(.L_x_32) ;  /* 0xfffffffd024c7547 */ /* 0x000ff6000b83ffff */
.L_x_26:
[----:B----4-:R-:W-:Y:S01]  /*1df0*/  ULEA UR8, UR13, UR4, 0x3 ;  /* 0x000000040d087291 */ /* 0x010fe2000f8e18ff */
[----:B-1----:R-:W-:Y:S01]  /*1e00*/  SHF.L.U32 R2, R15, 0x1f, RZ ;  /* 0x0000001f0f027819 */ /* 0x002fe200000006ff */
[----:B------:R-:W-:Y:S01]  /*1e10*/  @!P1 SYNCS.ARRIVE.TRANS64.A1T0 RZ, [UR4+0x128], RZ ;  /* 0x000128ffffff99a7 */ /* 0x000fe20008100004 */
[----:B------:R-:W-:-:S06]  /*1e20*/  UISETP.GT.AND UP0, UPT, UR22, UR21, UPT ;  /* 0x000000151600728c */ /* 0x000fcc000bf04270 */
[----:B--2---:R1:W2:Y:S03]  /*1e30*/  SYNCS.PHASECHK.TRANS64.TRYWAIT P0, [UR8+0x80], R2 ;  /* 0x00008002ff0075a7 */ /* 0x0042a60008001108 */
[----:B------:R-:W-:Y:S05]  /*1e40*/  BRA.U !UP0, `(.L_x_33) ;  /* 0x0000000108c07547 */ /* 0x000fea000b800000 */
[----:B------:R-:W-:Y:S01]  /*1e50*/  UIADD3 UR26, UPT, UPT, UR14, UR23, URZ ;  /* 0x000000170e1a7290 */ /* 0x000fe2000fffe0ff */
[----:B------:R-:W-:-:S11]  /*1e60*/  UMOV UR27, UR13 ;  /* 0x0000000d001b7c82 */ /* 0x000fd60008000000 */
.L_x_39:
[----:B------:R-:W-:Y:S01]  /*1e70*/  ULEA UR17, UR27, UR4, 0x3 ;  /* 0x000000041b117291 */ /* 0x000fe2000f8e18ff */
[----:B--2---:R-:W-:Y:S01]  /*1e80*/  @P5 MOV R3, 0x6000 ;  /* 0x0000600000035802 */ /* 0x004fe20000000f00 */
[----:B-12---:R-:W-:Y:S10]  /*1e90*/  @P0 BRA `(.L_x_34) ;  /* 0x00000000000c0947 */ /* 0x006ff40003800000 */
[----:B------:R-:W-:-:S04]  /*1ea0*/  SHF.L.U32 R5, R15, 0x1f, RZ ;  /* 0x0000001f0f057819 */ /* 0x000fc800000006ff */
[----:B------:R-:W2:Y:S02]  /*1eb0*/  SYNCS.PHASECHK.TRANS64.TRYWAIT P0, [UR17+0x80], R5 ;  /* 0x00008005ff0075a7 */ /* 0x000ea40008001111 */
[----:B--2---:R-:W-:Y:S05]  /*1ec0*/  @!P0 BRA `(.L_x_35) ;  /* 0x0000007000cc8947 */ /* 0x004fea0003800000 */
.L_x_34:
[----:B------:R2:W-:Y:S01]  /*1ed0*/  @P5 SYNCS.ARRIVE.TRANS64 RZ, [UR17], R3 ;  /* 0x00000003ffff59a7 */ /* 0x0005e20008000011 */
[----:B------:R-:W-:-:S04]  /*1ee0*/  ULOP3.LUT UR8, UR7, 0x2, URZ, 0xfc, !UPT ;  /* 0x0000000207087892 */ /* 0x000fc8000f8efcff */
[----:B------:R-:W-:-:S09]  /*1ef0*/  UISETP.NE.AND UP0, UPT, UR8, 0x2, UPT ;  /* 0x000000020800788c */ /* 0x000fd2000bf05270 */
[----:B------:R-:W-:Y:S05]  /*1f00*/  BRA.U UP0, `(.L_x_36) ;  /* 0x0000000100047547 */ /* 0x000fea000b800000 */
[----:B------:R-:W-:Y:S05]  /*1f10*/  BPT.TRAP 0x1 ;  /* 0x000000040000795c */ /* 0x000fea0000300000 */
.L_x_36:
[----:B------:R-:W-:Y:S04]  /*1f20*/  BSSY.RECONVERGENT B0, `(.L_x_37) ;  /* 0x0000003000007945 */ /* 0x000fe80003800200 */
[----:B------:R-:W-:Y:S05]  /*1f30*/  @!P4 BRA `(.L_x_38) ;  /* 0x000000000004c947 */ /* 0x000fea0003800000 */
[----:B------:R-:W-:Y:S05]  /*1f40*/  BPT.TRAP 0x1 ;  /* 0x000000040000795c */ /* 0x000fea0000300000 */
.L_x_38:
[----:B------:R-:W-:Y:S05]  /*1f50*/  BSYNC.RECONVERGENT B0 ;  /* 0x0000000000007941 */ /* 0x000fea0003800200 */
.L_x_37:
        /* <DEDUP_REMOVED lines=9> */
[----:B------:R-:W-:Y:S02]  /*1ff0*/  USHF.L.U32 UR18, UR23, 0x6, URZ ;  /* 0x0000000617127899 */ /* 0x000fe400080006ff */
[----:B------:R-:W-:Y:S01]  /*2000*/  ULOP3.LUT UR17, UR17, 0xfefffff8, URZ, 0xc0, !UPT ;  /* 0xfefffff811117892 */ /* 0x000fe2000f8ec0ff */
[----:B-1----:R-:W-:Y:S01]  /*2010*/  SHF.L.U32 R2, R15, 0x1f, RZ ;  /* 0x0000001f0f027819 */ /* 0x002fe200000006ff */
[----:B------:R-:W-:Y:S02]  /*2020*/  UIADD3 UR16, UPT, UPT, UR16, 0x8400, URZ ;  /* 0x0000840010107890 */ /* 0x000fe4000fffe0ff */
[----:B------:R-:W-:Y:S01]  /*2030*/  UIADD3.X UR33, UPT, UPT, URZ, UR25, URZ, UP1, !UPT ;  /* 0x00000019ff217290 */ /* 0x000fe20008ffe4ff */
[----:B------:R4:W1:Y:S01]  /*2040*/  SYNCS.PHASECHK.TRANS64.TRYWAIT P0, [UR8+0x80], R2 ;  /* 0x00008002ff0075a7 */ /* 0x0008620008001108 */
[----:B------:R-:W-:-:S02]  /*2050*/  ULEA UR8, UR27, UR4, 0xc ;  /* 0x000000041b087291 */ /* 0x000fc4000f8e60ff */
[----:B------:R-:W-:Y:S02]  /*2060*/  UIADD3.X UR31, UPT, UPT, URZ, UR25, URZ, UP0, !UPT ;  /* 0x00000019ff1f7290 */ /* 0x000fe400087fe4ff */
[----:B------:R-:W-:Y:S01]  /*2070*/  UIADD3 UR8, UPT, UPT, UR8, 0x28400, URZ ;  /* 0x0002840008087890 */ /* 0x000fe2000fffe0ff */
[----:B------:R-:W-:Y:S01]  /*2080*/  UMOV UR28, 0x0 ;  /* 0x00000000001c7882 */ /* 0x000fe20000000000 */
[----:B------:R-:W-:Y:S01]  /*2090*/  UMOV UR29, 0x10000000 ;  /* 0x10000000001d7882 */ /* 0x000fe20000000000 */
[----:B------:R-:W-:Y:S01]  /*20a0*/  UMOV UR19, UR35 ;  /* 0x0000002300137c82 */ /* 0x000fe20008000000 */
[----:B------:R-:W-:Y:S01]  /*20b0*/  UMOV UR20, UR36 ;  /* 0x0000002400147c82 */ /* 0x000fe20008000000 */
[----:B------:R-:W-:Y:S01]  /*20c0*/  UMOV UR12, UR36 ;  /* 0x00000024000c7c82 */ /* 0x000fe20008000000 */
[----:B------:R-:W-:Y:S01]  /*20d0*/  UMOV UR9, UR17 ;  /* 0x0000001100097c82 */ /* 0x000fe20008000000 */
[----:B------:R-:W-:Y:S01]  /*20e0*/  UMOV UR10, UR18 ;  /* 0x00000012000a7c82 */ /* 0x000fe20008000000 */
[----:B------:R4:W-:Y:S01]  /*20f0*/  UTMALDG.3D.2CTA [UR16], [UR32], desc[UR28] ;  /* 0x00001c10200075b4 */ /* 0x0009e20008211000 */
[----:B------:R-:W-:Y:S01]  /*2100*/  UIADD3 UR23, UPT, UPT, UR23, 0x1, URZ ;  /* 0x0000000117177890 */ /* 0x000fe2000fffe0ff */
[----:B------:R-:W-:-:S03]  /*2110*/  UMOV UR27, UR13 ;  /* 0x0000000d001b7c82 */ /* 0x000fc60008000000 */
[----:B------:R-:W-:Y:S01]  /*2120*/  UISETP.NE.AND UP0, UPT, UR23, UR26, UPT ;  /* 0x0000001a1700728c */ /* 0x000fe2000bf05270 */
[----:B------:R4:W-:Y:S08]  /*2130*/  UTMALDG.3D.2CTA [UR8], [UR30], desc[UR28] ;  /* 0x00001c081e0075b4 */ /* 0x0009f00008211000 */
[----:B----4-:R-:W-:Y:S05]  /*2140*/  BRA.U UP0, `(.L_x_39) ;  /* 0xfffffffd00487547 */ /* 0x010fea000b83ffff */
.L_x_33:
[C---:B-1----:R-:W-:Y:S01]  /*2150*/  LEA R2, R14.reuse, UR4, 0x3 ;  /* 0x000000040e027c11 */ /* 0x042fe2000f8e18ff */
[----:B------:R-:W-:Y:S01]  /*2160*/  NOP ;  /* 0x0000000000007918 */ /* 0x000fe20000000000 */
[----:B--2---:R-:W-:Y:S02]  /*2170*/  SHF.L.U32 R3, R13, 0x1f, RZ ;  /* 0x0000001f0d037819 */ /* 0x004fe400000006ff */
[----:B------:R-:W-:Y:S02]  /*2180*/  LEA R4, R14, UR4, 0x4 ;  /* 0x000000040e047c11 */ /* 0x000fe4000f8e20ff */
[----:B------:R-:W1:Y:S02]  /*2190*/  SYNCS.PHASECHK.TRANS64.TRYWAIT P0, [R2+URZ+0x130], R3 ;  /* 0x00013003020075a7 */ /* 0x000e6400080011ff */
[----:B-1----:R-:W-:Y:S05]  /*21a0*/  @!P0 BRA `(.L_x_40) ;  /* 0x00000070002c8947 */ /* 0x002fea0003800000 */
.L_x_140:
[----:B------:R-:W2:Y:S01]  /*21b0*/  LDS.128 R4, [R4+0x1c0] ;  /* 0x0001c00004047984 */ /* 0x000ea20000000c00 */
[----:B------:R-:W-:Y:S01]  /*21c0*/  ISETP.GE.AND P0, PT, R72, 0x1, PT ;  /* 0x000000014800780c */ /* 0x000fe20003f06270 */
[----:B-1----:R-:W-:Y:S01]  /*21d0*/  VIADD R2, R2, 0x140 ;  /* 0x0000014002027836 */ /* 0x002fe20000000000 */
[----:B------:R-:W-:Y:S01]  /*21e0*/  @!PT LDS RZ, [RZ] ;  /* 0x00000000fffff984 */ /* 0x000fe20000000800 */
[----:B------:R-:W-:Y:S01]  /*21f0*/  @!PT LDS RZ, [RZ] ;  /* 0x00000000fffff984 */ /* 0x000fe20000000800 */
[----:B------:R-:W-:Y:S01]  /*2200*/  @!PT LDS RZ, [RZ] ;  /* 0x00000000fffff984 */ /* 0x000fe20000000800 */
[----:B------:R-:W-:Y:S01]  /*2210*/  @!PT LDS RZ, [RZ] ;  /* 0x00000000fffff984 */ /* 0x000fe20000000800 */
[----:B------:R1:W-:Y:S06]  /*2220*/  MEMBAR.ALL.CTA ;  /* 0x0000000000007992 */ /* 0x0003ec0000008000 */
[----:B-1----:R-:W1:Y:S01]  /*2230*/  FENCE.VIEW.ASYNC.S ;  /* 0x00000000000073c6 */ /* 0x002e620000000000 */
[----:B------:R-:W-:-:S04]  /*2240*/  PRMT R2, RZ, 0x654, R2 ;  /* 0x00000654ff027816 */ /* 0x000fc80000000002 */
[----:B-1----:R1:W-:Y:S01]  /*2250*/  SYNCS.ARRIVE.TRANS64.RED.A1T0 RZ, [R2+URZ], RZ ;  /* 0x000000ff02ff79a7 */ /* 0x0023e200081004ff */
[----:B--2---:R-:W-:-:S13]  /*2260*/  LOP3.LUT P2, RZ, R6, 0x1, RZ, 0xc0, !PT ;  /* 0x0000000106ff7812 */ /* 0x004fda000784c0ff */
[----:B------:R-:W-:Y:S01]  /*2270*/  @P2 SHF.R.U32.HI R3, RZ, 0x10, R5 ;  /* 0x00000010ff032819 */ /* 0x000fe20000011605 */
[----:B------:R-:W-:Y:S01]  /*2280*/  VOTEU.ANY UP0, P2 ;  /* 0x0000000000ff7886 */ /* 0x000fe20001000100 */
[----:B------:R-:W-:Y:S02]  /*2290*/  @P2 MOV R11, R4 ;  /* 0x00000004000b2202 */ /* 0x000fe40000000f00 */
[----:B------:R-:W-:Y:S02]  /*22a0*/  @P2 R2UR.BROADCAST UR8, R3 ;  /* 0x00000000030822ca */ /* 0x000fe400008e0000 */
[----:B------:R-:W-:-:S11]  /*22b0*/  @P2 LOP3.LUT R8, R5, 0xffff, RZ, 0xc0, !PT ;  /* 0x0000ffff05082812 */ /* 0x000fd600078ec0ff */
[----:B------:R-:W-:Y:S01]  /*22c0*/  @UP0 UMOV UR36, UR8 ;  /* 0x0000000800240c82 */ /* 0x000fe20008000000 */
[----:B-1----:R-:W-:Y:S05]  /*22d0*/  @!P0 BRA `(.L_x_41) ;  /* 0x0000000000b88947 */ /* 0x002fea0003800000 */
[----:B------:R-:W3:Y:S01]  /*22e0*/  LDC.64 R4, c[0x0][0xb18] ;  /* 0x0002c600ff047b82 */ /* 0x000ee20000000a00 */
[----:B------:R-:W-:-:S07]  /*22f0*/  ISETP.NE.AND P3, PT, R72, 0x1, PT ;  /* 0x000000014800780c */ /* 0x000fce0003f65270 */
[----:B------:R-:W1:Y:S08]  /*2300*/  LDC.64 R6, c[0x0][0xb10] ;  /* 0x0002c400ff067b82 */ /* 0x000e700000000a00 */
[----:B------:R-:W2:Y:S08]  /*2310*/  LDC R18, c[0x0][0xb20] ;  /* 0x0002c800ff127b82 */ /* 0x000eb00000000800 */
[----:B------:R-:W4:Y:S01]  /*2320*/  LDC R20, c[0x0][0xb0c] ;  /* 0x0002c300ff147b82 */ /* 0x000f220000000800 */
[----:B---3--:R-:W-:Y:S01]  /*2330*/  IMAD.HI.U32 R19, R0, R5, RZ ;  /* 0x0000000500137227 */ /* 0x008fe200078e00ff */
[----:B------:R-:W-:-:S03]  /*2340*/  ISETP.NE.AND P0, PT, R4, 0x1, PT ;  /* 0x000000010400780c */ /* 0x000fc60003f05270 */
[----:B------:R-:W-:-:S03]  /*2350*/  IMAD.HI.U32 R5, R8, R5, RZ ;  /* 0x0000000508057227 */ /* 0x000fc600078e00ff */
[----:B------:R-:W3:Y:S01]  /*2360*/  LDC.64 R2, c[0x0][0xb28] ;  /* 0x0002ca00ff027b82 */ /* 0x000ee20000000a00 */
[----:B-1----:R-:W-:-:S04]  /*2370*/  IMAD.HI.U32 R22, R9, R6, RZ ;  /* 0x0000000609167227 */ /* 0x002fc800078e00ff */
[----:B------:R-:W-:Y:S01]  /*2380*/  IMAD.HI.U32 R24, R11, R6, RZ ;  /* 0x000000060b187227 */ /* 0x000fe200078e00ff */
[----:B------:R-:W-:Y:S02]  /*2390*/  SHF.R.U32.HI R22, RZ, R7, R22 ;  /* 0x00000007ff167219 */ /* 0x000fe40000011616 */
[-C--:B--2---:R-:W-:Y:S02]  /*23a0*/  SHF.R.U32.HI R19, RZ, R18.reuse, R19 ;  /* 0x00000012ff137219 */ /* 0x084fe40000011613 */
[----:B------:R-:W-:Y:S02]  /*23b0*/  SHF.R.U32.HI R5, RZ, R18, R5 ;  /* 0x00000012ff057219 */ /* 0x000fe40000011605 */
[----:B------:R-:W-:Y:S02]  /*23c0*/  SEL R19, R0, R19, !P0 ;  /* 0x0000001300137207 */ /* 0x000fe40004000000 */
[----:B------:R-:W-:Y:S02]  /*23d0*/  SHF.R.U32.HI R24, RZ, R7, R24 ;  /* 0x00000007ff187219 */ /* 0x000fe40000011618 */
[----:B----4-:R-:W-:-:S02]  /*23e0*/  ISETP.NE.AND P1, PT, R20, 0x1, PT ;  /* 0x000000011400780c */ /* 0x010fc40003f25270 */
[----:B------:R-:W-:Y:S02]  /*23f0*/  SEL R5, R8, R5, !P0 ;  /* 0x0000000508057207 */ /* 0x000fe40004000000 */
[----:B------:R-:W-:Y:S02]  /*2400*/  SEL R21, R9, R22, !P1 ;  /* 0x0000001609157207 */ /* 0x000fe40004800000 */
[----:B------:R-:W-:Y:S01]  /*2410*/  SEL R7, R11, R24, !P1 ;  /* 0x000000180b077207 */ /* 0x000fe20004800000 */
[----:B---3--:R-:W-:-:S04]  /*2420*/  IMAD.HI.U32 R22, R19, R2, RZ ;  /* 0x0000000213167227 */ /* 0x008fc800078e00ff */
[----:B------:R-:W-:Y:S01]  /*2430*/  IMAD.HI.U32 R6, R21, R2, RZ ;  /* 0x0000000215067227 */ /* 0x000fe200078e00ff */
[----:B------:R-:W-:-:S04]  /*2440*/  @P3 SHF.R.U32.HI R19, RZ, R3, R22 ;  /* 0x00000003ff133219 */ /* 0x000fc80000011616 */
[----:B------:R-:W-:Y:S01]  /*2450*/  @P3 SHF.R.U32.HI R21, RZ, R3, R6 ;  /* 0x00000003ff153219 */ /* 0x000fe20000011606 */
[----:B------:R-:W-:-:S04]  /*2460*/  IMAD R19, R72, R19, RZ ;  /* 0x0000001348137224 */ /* 0x000fc800078e02ff */
[----:B------:R-:W-:Y:S01]  /*2470*/  IMAD R6, R72, R21, RZ ;  /* 0x0000001548067224 */ /* 0x000fe200078e02ff */
[C---:B------:R-:W-:Y:S02]  /*2480*/  ISETP.GE.AND P0, PT, R5.reuse, R19, PT ;  /* 0x000000130500720c */ /* 0x040fe40003f06270 */
[----:B------:R-:W-:Y:S02]  /*2490*/  IADD3 R19, PT, PT, -R5, RZ, RZ ;  /* 0x000000ff05137210 */ /* 0x000fe40007ffe1ff */
[----:B------:R-:W-:Y:S01]  /*24a0*/  ISETP.GE.OR P0, PT, R7, R6, P0 ;  /* 0x000000060700720c */ /* 0x000fe20000706670 */
[----:B------:R-:W-:-:S04]  /*24b0*/  IMAD.HI.U32 R6, R5, R2, RZ ;  /* 0x0000000205067227 */ /* 0x000fc800078e00ff */
[----:B------:R-:W-:Y:S01]  /*24c0*/  IMAD R8, R4, R19, R8 ;  /* 0x0000001304087224 */ /* 0x000fe200078e0208 */
[----:B------:R-:W-:-:S04]  /*24d0*/  SHF.R.U32.HI R6, RZ, R3, R6 ;  /* 0x00000003ff067219 */ /* 0x000fc80000011606 */
[----:B------:R-:W-:-:S03]  /*24e0*/  SEL R6, R5, R6, !P3 ;  /* 0x0000000605067207 */ /* 0x000fc60005800000 */
[----:B------:R-:W-:-:S04]  /*24f0*/  @!P0 IMAD.HI.U32 R18, R7, R2, RZ ;  /* 0x0000000207128227 */ /* 0x000fc800078e00ff */
[----:B------:R-:W-:Y:S01]  /*2500*/  IMAD.MOV R2, RZ, RZ, -R6 ;  /* 0x000000ffff027224 */ /* 0x000fe200078e0a06 */
[----:B------:R-:W-:-:S03]  /*2510*/  @!P0 SHF.R.U32.HI R18, RZ, R3, R18 ;  /* 0x00000003ff128219 */ /* 0x000fc60000011612 */
[----:B------:R-:W-:Y:S01]  /*2520*/  IMAD R2, R72, R2, R5 ;  /* 0x0000000248027224 */ /* 0x000fe200078e0205 */
        /* <DEDUP_REMOVED lines=9> */
.L_x_41:
[----:B------:R-:W1:Y:S02]  /*25c0*/  LDCU UR8, c[0x0][0xb30] ;  /* 0x00016600ff0877ac */ /* 0x000e640008000800 */
[----:B-1----:R-:W-:-:S09]  /*25d0*/  UISETP.NE.AND UP0, UPT, UR8, 0x1, UPT ;  /* 0x000000010800788c */ /* 0x002fd2000bf05270 */
[----:B------:R-:W-:Y:S05]  /*25e0*/  BRA.U UP0, `(.L_x_42) ;  /* 0x0000000100407547 */ /* 0x000fea000b800000 */
[----:B------:R-:W1:Y:S08]  /*25f0*/  LDC.64 R4, c[0x0][0xb10] ;  /* 0x0002c400ff047b82 */ /* 0x000e700000000a00 */
[----:B------:R-:W2:Y:S08]  /*2600*/  LDC.64 R2, c[0x0][0xb18] ;  /* 0x0002c600ff027b82 */ /* 0x000eb00000000a00 */
[----:B------:R-:W4:Y:S08]  /*2610*/  LDC R6, c[0x0][0xb20] ;  /* 0x0002c800ff067b82 */ /* 0x000f300000000800 */
[----:B------:R-:W3:Y:S01]  /*2620*/  LDC R18, c[0x0][0xb0c] ;  /* 0x0002c300ff127b82 */ /* 0x000ee20000000800 */
[----:B-1----:R-:W-:-:S05]  /*2630*/  IMAD.HI.U32 R4, R11, R4, RZ ;  /* 0x000000040b047227 */ /* 0x002fca00078e00ff */
[----:B------:R-:W-:Y:S01]  /*2640*/  SHF.R.U32.HI R4, RZ, R5, R4 ;  /* 0x00000005ff047219 */ /* 0x000fe20000011604 */
[----:B--2---:R-:W-:Y:S01]  /*2650*/  IMAD.HI.U32 R3, R8, R3, RZ ;  /* 0x0000000308037227 */ /* 0x004fe200078e00ff */
[----:B------:R-:W-:-:S04]  /*2660*/  ISETP.NE.AND P0, PT, R2, 0x1, PT ;  /* 0x000000010200780c */ /* 0x000fc80003f05270 */
[----:B----4-:R-:W-:-:S04]  /*2670*/  SHF.R.U32.HI R3, RZ, R6, R3 ;  /* 0x00000006ff037219 */ /* 0x010fc80000011603 */
[----:B------:R-:W-:Y:S02]  /*2680*/  SEL R3, R8, R3, !P0 ;  /* 0x0000000308037207 */ /* 0x000fe40004000000 */
[----:B---3--:R-:W-:-:S04]  /*2690*/  ISETP.NE.AND P1, PT, R18, 0x1, PT ;  /* 0x000000011200780c */ /* 0x008fc80003f25270 */
[----:B------:R-:W-:-:S05]  /*26a0*/  SEL R4, R11, R4, !P1 ;  /* 0x000000040b047207 */ /* 0x000fca0004800000 */
[----:B------:R-:W-:Y:S02]  /*26b0*/  IMAD.IADD R5, R3, 0x1, -R4 ;  /* 0x0000000103057824 */ /* 0x000fe400078e0a04 */
[----:B------:R-:W-:Y:S02]  /*26c0*/  IMAD.IADD R3, R4, 0x1, -R3 ;  /* 0x0000000104037824 */ /* 0x000fe400078e0a03 */
[----:B------:R-:W-:Y:S02]  /*26d0*/  IMAD R11, R5, R18, R11 ;  /* 0x00000012050b7224 */ /* 0x000fe400078e020b */
[----:B------:R-:W-:-:S07]  /*26e0*/  IMAD R8, R3, R2, R8 ;  /* 0x0000000203087224 */ /* 0x000fce00078e0208 */
.L_x_42:
[----:B------:R-:W-:Y:S01]  /*26f0*/  VIADD R14, R14, 0x1 ;  /* 0x000000010e0e7836 */ /* 0x000fe20000000000 */
[----:B------:R-:W-:Y:S01]  /*2700*/  PLOP3.LUT P1, PT, PT, PT, PT, 0x80, 0x8 ;  /* 0x000000000008781c */ /* 0x000fe20003f2f070 */
[----:B------:R-:W-:Y:S02]  /*2710*/  IMAD.IADD R21, R11, 0x1, R170 ;  /* 0x000000010b157824 */ /* 0x000fe400078e02aa */
[----:B------:R-:W-:Y:S01]  /*2720*/  IMAD.IADD R20, R8, 0x1, R147 ;  /* 0x0000000108147824 */ /* 0x000fe200078e0293 */
[----:B------:R-:W-:-:S04]  /*2730*/  ISETP.NE.AND P0, PT, R14, 0x2, PT ;  /* 0x000000020e00780c */ /* 0x000fc80003f05270 */
[----:B------:R-:W-:Y:S02]  /*2740*/  SEL R2, RZ, 0x1, P0 ;  /* 0x00000001ff027807 */ /* 0x000fe40000000000 */
[----:B------:R-:W-:Y:S02]  /*2750*/  SEL R14, R14, RZ, P0 ;  /* 0x000000ff0e0e7207 */ /* 0x000fe40000000000 */
[----:B------:R-:W-:Y:S01]  /*2760*/  LOP3.LUT R13, R13, R2, RZ, 0x3c, !PT ;  /* 0x000000020d0d7212 */ /* 0x000fe200078e3cff */
[----:B------:R-:W-:Y:S06]  /*2770*/  @P2 BRA `(.L_x_43) ;  /* 0xfffffff000582947 */ /* 0x000fec000383ffff */
[----:B------:R-:W-:Y:S01]  /*2780*/  UIADD3 UR4, UPT, UPT, UR4, 0x80, URZ ;  /* 0x0000008004047890 */ /* 0x000fe2000fffe0ff */
[----:B------:R-:W-:-:S03]  /*2790*/  SHF.L.U32 R3, R15, 0x1f, RZ ;  /* 0x0000001f0f037819 */ /* 0x000fc600000006ff */
[----:B------:R-:W-:-:S09]  /*27a0*/  ULEA UR5, UR13, UR4, 0x3 ;  /* 0x000000040d057291 */ /* 0x000fd2000f8e18ff */
[----:B------:R-:W1:Y:S02]  /*27b0*/  SYNCS.PHASECHK.TRANS64.TRYWAIT P0, [UR5], R3 ;  /* 0x00000003ff0075a7 */ /* 0x000e640008001105 */
[----:B-1----:R-:W-:Y:S05]  /*27c0*/  @!P0 BRA `(.L_x_44) ;  /* 0x0000006800b88947 */ /* 0x002fea0003800000 */
.L_x_142:
[----:B------:R-:W-:-:S04]  /*27d0*/  UIADD3 UR6, UPT, UPT, UR13, 0x1, URZ ;  /* 0x000000010d067890 */ /* 0x000fc8000fffe0ff */
[----:B------:R-:W-:-:S04]  /*27e0*/  UISETP.NE.AND UP0, UPT, UR6, 0x10, UPT ;  /* 0x000000100600788c */ /* 0x000fc8000bf05270 */
[----:B------:R-:W-:Y:S02]  /*27f0*/  USEL UR7, URZ, 0x1, UP0 ;  /* 0x00000001ff077887 */ /* 0x000fe40008000000 */
[----:B------:R-:W-:-:S04]  /*2800*/  USEL UR6, UR6, URZ, UP0 ;  /* 0x000000ff06067287 */ /* 0x000fc80008000000 */
[----:B------:R-:W-:Y:S01]  /*2810*/  ULEA UR5, UR6, UR4, 0x3 ;  /* 0x0000000406057291 */ /* 0x000fe2000f8e18ff */
[----:B------:R-:W-:-:S04]  /*2820*/  LOP3.LUT R2, R15, UR7, RZ, 0x3c, !PT ;  /* 0x000000070f027c12 */ /* 0x000fc8000f8e3cff */
[----:B-1----:R-:W-:-:S04]  /*2830*/  SHF.L.U32 R3, R2, 0x1f, RZ ;  /* 0x0000001f02037819 */ /* 0x002fc800000006ff */
[----:B------:R-:W1:Y:S02]  /*2840*/  SYNCS.PHASECHK.TRANS64.TRYWAIT P0, [UR5], R3 ;  /* 0x00000003ff0075a7 */ /* 0x000e640008001105 */
[----:B-1----:R-:W-:Y:S05]  /*2850*/  @!P0 BRA `(.L_x_45) ;  /* 0x0000006800ac8947 */ /* 0x002fea0003800000 */
.L_x_144:
        /* <DEDUP_REMOVED lines=9> */
.L_x_146:
        /* <DEDUP_REMOVED lines=9> */
.L_x_148:
        /* <DEDUP_REMOVED lines=9> */
.L_x_150:
        /* <DEDUP_REMOVED lines=9> */
.L_x_152:
        /* <DEDUP_REMOVED lines=9> */
.L_x_154:
        /* <DEDUP_REMOVED lines=9> */
.L_x_156:
        /* <DEDUP_REMOVED lines=9> */
.L_x_158:
        /* <DEDUP_REMOVED lines=9> */
.L_x_160:
        /* <DEDUP_REMOVED lines=9> */
.L_x_162:
        /* <DEDUP_REMOVED lines=9> */
.L_x_164:
        /* <DEDUP_REMOVED lines=9> */
.L_x_166:
        /* <DEDUP_REMOVED lines=9> */
.L_x_168:
        /* <DEDUP_REMOVED lines=9> */
.L_x_170:
[----:B------:R-:W-:-:S04]  /*2fb0*/  UIADD3 UR6, UPT, UPT, UR6, 0x1, URZ ;  /* 0x0000000106067890 */ /* 0x000fc8000fffe0ff */
[----:B------:R-:W-:-:S04]  /*2fc0*/  UISETP.NE.AND UP0, UPT, UR6, 0x10, UPT ;  /* 0x000000100600788c */ /* 0x000fc8000bf05270 */
[----:B------:R-:W-:Y:S02]  /*2fd0*/  USEL UR5, URZ, 0x1, UP0 ;  /* 0x00000001ff057887 */ /* 0x000fe40008000000 */
[----:B------:R-:W-:-:S04]  /*2fe0*/  USEL UR6, UR6, URZ, UP0 ;  /* 0x000000ff06067287 */ /* 0x000fc80008000000 */
[----:B------:R-:W-:Y:S01]  /*2ff0*/  ULEA UR6, UR6, UR4, 0x3 ;  /* 0x0000000406067291 */ /* 0x000fe2000f8e18ff */
[----:B-1----:R-:W-:-:S04]  /*3000*/  LOP3.LUT R3, R2, UR5, RZ, 0x3c, !PT ;  /* 0x0000000502037c12 */ /* 0x002fc8000f8e3cff */
[----:B------:R-:W-:Y:S01]  /*3010*/  SHF.L.U32 R3, R3, 0x1f, RZ ;  /* 0x0000001f03037819 */ /* 0x000fe200000006ff */
[----:B---3--:R-:W-:-:S07]  /*3020*/  IMAD.U32 R0, RZ, RZ, UR6 ;  /* 0x00000006ff007e24 */ /* 0x008fce000f8e00ff */
.L_x_59:
[----:B-1----:R1:W2:Y:S02]  /*3030*/  SYNCS.PHASECHK.TRANS64.TRYWAIT P0, [R0+URZ], R3 ;  /* 0x00000003000075a7 */ /* 0x0022a400080011ff */
[----:B--2---:R-:W-:Y:S05]  /*3040*/  @!P0 NANOSLEEP.SYNCS 0x989680 ;  /* 0x009896800000895d */ /* 0x004fea0003900000 */
[----:B------:R-:W2:Y:S02]  /*3050*/  @!P0 SYNCS.PHASECHK.TRANS64 P0, [R0+URZ], R3 ;  /* 0x00000003000085a7 */ /* 0x000ea400080010ff */
[----:B--2---:R-:W-:Y:S05]  /*3060*/  @P0 EXIT ;  /* 0x000000000000094d */ /* 0x004fea0003800000 */
[----:B------:R-:W-:Y:S05]  /*3070*/  BRA `(.L_x_59) ;  /* 0xfffffffc00ec7947 */ /* 0x000fea000383ffff */
.L_x_23:
[----:B------:R-:W-:-:S04]  /*3080*/  UISETP.NE.AND UP1, UPT, UR37, URZ, UPT ;  /* 0x000000ff2500728c */ /* 0x000fc8000bf25270 */
[----:B------:R-:W-:-:S09]  /*3090*/  UISETP.NE.OR UP1, UPT, UR10, 0x1, UP1 ;  /* 0x000000010a00788c */ /* 0x000fd20008f25670 */
[----:B------:R-:W-:Y:S05]  /*30a0*/  BRA.U UP1, `(.L_x_60) ;  /* 0x00000005014c7547 */ /* 0x000fea000b800000 */
[----:B------:R-:W-:Y:S01]  /*30b0*/  HFMA2 R11, -RZ, RZ, 0, 0 ;  /* 0x00000000ff0b7431 */ /* 0x000fe200000001ff */
[----:B------:R-:W-:Y:S01]  /*30c0*/  ISETP.GE.U32.AND P2, PT, R10, 0x2, PT ;  /* 0x000000020a00780c */ /* 0x000fe20003f46070 */
[----:B------:R-:W-:Y:S01]  /*30d0*/  IMAD.MOV.U32 R12, RZ, RZ, 0x1 ;  /* 0x00000001ff0c7424 */ /* 0x000fe200078e00ff */
[----:B------:R-:W-:Y:S01]  /*30e0*/  CS2R R8, SRZ ;  /* 0x0000000000087805 */ /* 0x000fe2000001ff00 */
[----:B------:R-:W-:Y:S01]  /*30f0*/  IMAD.MOV.U32 R3, RZ, RZ, RZ ;  /* 0x000000ffff037224 */ /* 0x000fe200078e00ff */
[----:B------:R-:W-:Y:S01]  /*3100*/  UMOV UR4, 0x400 ;  /* 0x0000040000047882 */ /* 0x000fe20000000000 */
[----:B------:R-:W-:Y:S01]  /*3110*/  UMOV UR6, URZ ;  /* 0x000000ff00067c82 */ /* 0x000fe20008000000 */
[----:B------:R-:W-:-:S12]  /*3120*/  ULEA UR37, UR37, UR4, 0x18 ;  /* 0x0000000425257291 */ /* 0x000fd8000f8ec0ff */
.L_x_64:
[----:B------:R-:W-:Y:S02]  /*3130*/  LEA R0, R3, UR37, 0x3 ;  /* 0x0000002503007c11 */ /* 0x000fe4000f8e18ff */
[----:B------:R-:W-:-:S03]  /*3140*/  SHF.L.U32 R5, R8, 0x1f, RZ ;  /* 0x0000001f08057819 */ /* 0x000fc600000006ff */
[----:B------:R-:W-:Y:S01]  /*3150*/  VIADD R4, R0, 0x1a0 ;  /* 0x000001a000047836 */ /* 0x000fe20000000000 */
[----:B------:R-:W1:Y:S02]  /*3160*/  SYNCS.PHASECHK.TRANS64.TRYWAIT P0, [R0+URZ+0x190], R5 ;  /* 0x00019005000075a7 */ /* 0x000e6400080011ff */
[----:B-1----:R-:W-:Y:S05]  /*3170*/  @!P0 BRA `(.L_x_61) ;  /* 0x0000006400b48947 */ /* 0x002fea0003800000 */
.L_x_171:
[----:B------:R-:W-:Y:S01]  /*3180*/  ULEA UR5, UR6, UR37, 0x3 ;  /* 0x0000002506057291 */ /* 0x000fe2000f8e18ff */
[----:B------:R-:W-:Y:S01]  /*3190*/  PRMT R4, RZ, 0x654, R4 ;  /* 0x00000654ff047816 */ /* 0x000fe20000000004 */
[----:B-1----:R-:W-:Y:S01]  /*31a0*/  @!P2 IMAD.MOV.U32 R5, RZ, RZ, 0x10 ;  /* 0x00000010ff05a424 */ /* 0x002fe200078e00ff */
[----:B------:R-:W-:Y:S01]  /*31b0*/  SHF.L.U32 R7, R12, 0x1f, RZ ;  /* 0x0000001f0c077819 */ /* 0x000fe200000006ff */
[----:B------:R-:W-:Y:S01]  /*31c0*/  UIADD3 UR4, UPT, UPT, UR5, 0x130, URZ ;  /* 0x0000013005047890 */ /* 0x000fe2000fffe0ff */
[----:B------:R1:W-:Y:S05]  /*31d0*/  SYNCS.ARRIVE.TRANS64.RED.A1T0 RZ, [R4+URZ], RZ ;  /* 0x000000ff04ff79a7 */ /* 0x0003ea00081004ff */
[----:B------:R-:W-:Y:S01]  /*31e0*/  IMAD.U32 R13, RZ, RZ, UR4 ;  /* 0x00000004ff0d7e24 */ /* 0x000fe2000f8e00ff */
[----:B------:R-:W2:Y:S04]  /*31f0*/  SYNCS.PHASECHK.TRANS64.TRYWAIT P0, [UR5+0x140], R7 ;  /* 0x00014007ff0075a7 */ /* 0x000ea80008001105 */
[----:B------:R-:W-:Y:S01]  /*3200*/  PRMT R13, R10, 0x654, R13 ;  /* 0x000006540a0d7816 */ /* 0x000fe2000000000d */
[----:B-12---:R-:W-:Y:S06]  /*3210*/  @!P0 BRA `(.L_x_62) ;  /* 0x0000006400a08947 */ /* 0x006fec0003800000 */
.L_x_173:
[----:B------:R-:W-:Y:S01]  /*3220*/  ULEA UR4, UR6, UR37, 0x4 ;  /* 0x0000002506047291 */ /* 0x000fe2000f8e20ff */
[----:B------:R-:W-:Y:S01]  /*3230*/  SEL R2, R13, R2, !P2 ;  /* 0x000000020d027207 */ /* 0x000fe20005000000 */
[----:B------:R-:W-:Y:S01]  /*3240*/  UIADD3 UR5, UPT, UPT, UR5, 0x130, URZ ;  /* 0x0000013005057890 */ /* 0x000fe2000fffe0ff */
[----:B-1----:R-:W-:Y:S01]  /*3250*/  LEA R0, R11, UR37, 0x3 ;  /* 0x000000250b007c11 */ /* 0x002fe2000f8e18ff */
[----:B------:R-:W-:Y:S01]  /*3260*/  UIADD3 UR4, UPT, UPT, UR4, 0x1c0, URZ ;  /* 0x000001c004047890 */ /* 0x000fe2000fffe0ff */
[----:B------:R1:W-:Y:S01]  /*3270*/  @!P2 SYNCS.ARRIVE.TRANS64.RED RZ, [R2+URZ], R5 ;  /* 0x0000000502ffa9a7 */ /* 0x0003e200080004ff */
[----:B------:R-:W-:Y:S01]  /*3280*/  UIADD3 UR6, UPT, UPT, UR6, 0x1, URZ ;  /* 0x0000000106067890 */ /* 0x000fe2000fffe0ff */
[----:B------:R-:W-:-:S03]  /*3290*/  VIADD R3, R3, 0x1 ;  /* 0x0000000103037836 */ /* 0x000fc60000000000 */
[----:B------:R-:W-:Y:S02]  /*32a0*/  UISETP.NE.AND UP0, UPT, UR6, 0x2, UPT ;  /* 0x000000020600788c */ /* 0x000fe4000bf05270 */
[----:B------:R-:W-:Y:S01]  /*32b0*/  ISETP.NE.AND P0, PT, R3, 0x2, PT ;  /* 0x000000020300780c */ /* 0x000fe20003f05270 */
[----:B------:R-:W-:Y:S06]  /*32c0*/  UGETNEXTWORKID.BROADCAST [UR4], [UR5] ;  /* 0x00000000040073ca */ /* 0x000fec0008000100 */
[----:B------:R-:W-:Y:S02]  /*32d0*/  USEL UR4, URZ, 0x1, UP0 ;  /* 0x00000001ff047887 */ /* 0x000fe40008000000 */
[----:B------:R-:W-:-:S04]  /*32e0*/  USEL UR6, UR6, URZ, UP0 ;  /* 0x000000ff06067287 */ /* 0x000fc80008000000 */
[----:B------:R-:W-:Y:S02]  /*32f0*/  LOP3.LUT R12, R12, UR4, RZ, 0x3c, !PT ;  /* 0x000000040c0c7c12 */ /* 0x000fe4000f8e3cff */
[----:B-1----:R-:W-:-:S04]  /*3300*/  SHF.L.U32 R5, R9, 0x1f, RZ ;  /* 0x0000001f09057819 */ /* 0x002fc800000006ff */
[----:B------:R-:W1:Y:S02]  /*3310*/  SYNCS.PHASECHK.TRANS64.TRYWAIT P1, [R0+URZ+0x130], R5 ;  /* 0x00013005000075a7 */ /* 0x000e6400080211ff */
[----:B-1----:R-:W-:Y:S05]  /*3320*/  @!P1 BRA `(.L_x_63) ;  /* 0x0000006400749947 */ /* 0x002fea0003800000 */
.L_x_174:
[----:B------:R-:W-:Y:S01]  /*3330*/  LEA R4, R11, UR37, 0x4 ;  /* 0x000000250b047c11 */ /* 0x000fe2000f8e20ff */
[----:B-1----:R-:W-:Y:S01]  /*3340*/  VIADD R0, R0, 0x140 ;  /* 0x0000014000007836 */ /* 0x002fe20000000000 */
[----:B------:R-:W-:Y:S01]  /*3350*/  SEL R3, R3, RZ, P0 ;  /* 0x000000ff03037207 */ /* 0x000fe20000000000 */
[----:B------:R-:W-:-:S03]  /*3360*/  VIADD R11, R11, 0x1 ;  /* 0x000000010b0b7836 */ /* 0x000fc60000000000 */
[----:B------:R-:W1:Y:S01]  /*3370*/  LDS.128 R4, [R4+0x1c0] ;  /* 0x0001c00004047984 */ /* 0x000e620000000c00 */
[----:B------:R-:W-:Y:S02]  /*3380*/  PRMT R0, RZ, 0x654, R0 ;  /* 0x00000654ff007816 */ /* 0x000fe40000000000 */
[C---:B------:R-:W-:Y:S01]  /*3390*/  ISETP.NE.AND P1, PT, R11.reuse, 0x2, PT ;  /* 0x000000020b00780c */ /* 0x040fe20003f25270 */
[----:B------:R-:W-:Y:S01]  /*33a0*/  @!PT LDS RZ, [RZ] ;  /* 0x00000000fffff984 */ /* 0x000fe20000000800 */
[----:B------:R-:W-:Y:S01]  /*33b0*/  @!PT LDS RZ, [RZ] ;  /* 0x00000000fffff984 */ /* 0x000fe20000000800 */
[----:B------:R-:W-:Y:S01]  /*33c0*/  @!PT LDS RZ, [RZ] ;  /* 0x00000000fffff984 */ /* 0x000fe20000000800 */
[----:B------:R-:W-:Y:S01]  /*33d0*/  @!PT LDS RZ, [RZ] ;  /* 0x00000000fffff984 */ /* 0x000fe20000000800 */
[----:B------:R2:W-:Y:S06]  /*33e0*/  MEMBAR.ALL.CTA ;  /* 0x0000000000007992 */ /* 0x0005ec0000008000 */
[----:B--2---:R-:W2:Y:S01]  /*33f0*/  FENCE.VIEW.ASYNC.S ;  /* 0x00000000000073c6 */ /* 0x004ea20000000000 */
[----:B------:R-:W-:Y:S01]  /*3400*/  SEL R11, R11, RZ, P1 ;  /* 0x000000ff0b0b7207 */ /* 0x000fe20000800000 */
[----:B--2---:R2:W-:Y:S01]  /*3410*/  SYNCS.ARRIVE.TRANS64.RED.A1T0 RZ, [R0+URZ], RZ ;  /* 0x000000ff00ff79a7 */ /* 0x0045e200081004ff */
[----:B-1----:R-:W-:-:S02]  /*3420*/  LOP3.LUT P3, RZ, R6, 0x1, RZ, 0xc0, !PT ;  /* 0x0000000106ff7812 */ /* 0x002fc4000786c0ff */
[----:B------:R-:W-:-:S04]  /*3430*/  SEL R5, RZ, 0x1, P0 ;  /* 0x00000001ff057807 */ /* 0x000fc80000000000 */
[----:B------:R-:W-:Y:S02]  /*3440*/  LOP3.LUT R8, R8, R5, RZ, 0x3c, !PT ;  /* 0x0000000508087212 */ /* 0x000fe400078e3cff */
[----:B--2---:R-:W-:-:S04]  /*3450*/  SEL R0, RZ, 0x1, P1 ;  /* 0x00000001ff007807 */ /* 0x004fc80000800000 */
[----:B------:R-:W-:Y:S01]  /*3460*/  LOP3.LUT R9, R9, R0, RZ, 0x3c, !PT ;  /* 0x0000000009097212 */ /* 0x000fe200078e3cff */
[----:B------:R-:W-:Y:S06]  /*3470*/  @P3 BRA `(.L_x_64) ;  /* 0xfffffffc002c3947 */ /* 0x000fec000383ffff */
[----:B------:R-:W-:Y:S01]  /*3480*/  ULEA UR5, UR6, UR37, 0x3 ;  /* 0x0000002506057291 */ /* 0x000fe2000f8e18ff */
[----:B------:R-:W-:-:S08]  /*3490*/  SHF.L.U32 R3, R12, 0x1f, RZ ;  /* 0x0000001f0c037819 */ /* 0x000fd000000006ff */
[----:B------:R-:W1:Y:S02]  /*34a0*/  SYNCS.PHASECHK.TRANS64 P0, [UR5+0x140], R3 ;  /* 0x00014003ff0075a7 */ /* 0x000e640008001005 */
[----:B-1----:R-:W-:Y:S05]  /*34b0*/  @P0 BRA `(.L_x_65) ;  /* 0x0000000000080947 */ /* 0x002fea0003800000 */
[----:B------:R-:W1:Y:S02]  /*34c0*/  SYNCS.PHASECHK.TRANS64.TRYWAIT P0, [UR5+0x140], R3 ;  /* 0x00014003ff0075a7 */ /* 0x000e640008001105 */
[----:B-1----:R-:W-:Y:S05]  /*34d0*/  @!P0 BRA `(.L_x_66) ;  /* 0x00000064001c8947 */ /* 0x002fea0003800000 */
.L_x_65:
[----:B------:R-:W-:-:S04]  /*34e0*/  UIADD3 UR4, UPT, UPT, UR6, 0x1, URZ ;  /* 0x0000000106047890 */ /* 0x000fc8000fffe0ff */
[----:B------:R-:W-:-:S04]  /*34f0*/  UISETP.NE.AND UP0, UPT, UR4, 0x2, UPT ;  /* 0x000000020400788c */ /* 0x000fc8000bf05270 */
[----:B------:R-:W-:Y:S02]  /*3500*/  USEL UR7, URZ, 0x1, UP0 ;  /* 0x00000001ff077887 */ /* 0x000fe40008000000 */
[----:B------:R-:W-:-:S04]  /*3510*/  USEL UR4, UR4, URZ, UP0 ;  /* 0x000000ff04047287 */ /* 0x000fc80008000000 */
[----:B------:R-:W-:Y:S01]  /*3520*/  ULEA UR4, UR4, UR37, 0x3 ;  /* 0x0000002504047291 */ /* 0x000fe2000f8e18ff */
[----:B-1----:R-:W-:-:S04]  /*3530*/  LOP3.LUT R3, R12, UR7, RZ, 0x3c, !PT ;  /* 0x000000070c037c12 */ /* 0x002fc8000f8e3cff */
[----:B------:R-:W-:-:S04]  /*3540*/  SHF.L.U32 R0, R3, 0x1f, RZ ;  /* 0x0000001f03007819 */ /* 0x000fc800000006ff */
[----:B------:R-:W1:Y:S02]  /*3550*/  SYNCS.PHASECHK.TRANS64 P0, [UR4+0x140], R0 ;  /* 0x00014000ff0075a7 */ /* 0x000e640008001004 */
[----:B-1----:R-:W-:Y:S05]  /*3560*/  @P0 EXIT ;  /* 0x000000000000094d */ /* 0x002fea0003800000 */
[----:B------:R-:W-:Y:S02]  /*3570*/  SHF.L.U32 R3, R3, 0x1f, RZ ;  /* 0x0000001f03037819 */ /* 0x000fe400000006ff */
[----:B------:R-:W-:-:S07]  /*3580*/  MOV R0, UR4 ;  /* 0x0000000400007c02 */ /* 0x000fce0008000f00 */
.L_x_67:
[----:B-1----:R1:W2:Y:S02]  /*3590*/  SYNCS.PHASECHK.TRANS64.TRYWAIT P0, [R0+URZ+0x140], R3 ;  /* 0x00014003000075a7 */ /* 0x0022a400080011ff */
[----:B--2---:R-:W-:Y:S05]  /*35a0*/  @!P0 NANOSLEEP.SYNCS 0x989680 ;  /* 0x009896800000895d */ /* 0x004fea0003900000 */
[----:B------:R-:W2:Y:S02]  /*35b0*/  @!P0 SYNCS.PHASECHK.TRANS64 P0, [R0+URZ+0x140], R3 ;  /* 0x00014003000085a7 */ /* 0x000ea400080010ff */
[----:B--2---:R-:W-:Y:S05]  /*35c0*/  @P0 EXIT ;  /* 0x000000000000094d */ /* 0x004fea0003800000 */
[----:B------:R-:W-:Y:S05]  /*35d0*/  BRA `(.L_x_67) ;  /* 0xfffffffc00ec7947 */ /* 0x000fea000383ffff */
.L_x_60:
[----:B------:R-:W-:Y:S05]  /*35e0*/  BRA.U UP4, `(.L_x_68) ;  /* 0x0000001104a07547 */ /* 0x000fea000b800000 */
[----:B------:R-:W-:Y:S01]  /*35f0*/  UMOV UR6, 0x40 ;  /* 0x0000004000067882 */ /* 0x000fe20000000000 */
[----:B------:R-:W-:Y:S01]  /*3600*/  NOP ;  /* 0x0000000000007918 */ /* 0x000fe20000000000 */
[----:B------:R-:W-:Y:S01]  /*3610*/  ULEA UR6, UR37, UR6, 0x18 ;  /* 0x0000000625067291 */ /* 0x000fe2000f8ec0ff */
[----:B------:R-:W-:Y:S02]  /*3620*/  UMOV UR7, 0x400 ;  /* 0x0000040000077882 */ /* 0x000fe40000000000 */
[----:B------:R-:W-:-:S06]  /*3630*/  ULEA UR37, UR37, UR7, 0x18 ;  /* 0x0000000725257291 */ /* 0x000fcc000f8ec0ff */
[----:B------:R-:W1:Y:S02]  /*3640*/  LDS.U8 R2, [UR6+0x1c] ;  /* 0x00001c06ff027984 */ /* 0x000e640008000000 */
[----:B-1----:R-:W-:-:S13]  /*3650*/  ISETP.NE.AND P0, PT, R2, RZ, PT ;  /* 0x000000ff0200720c */ /* 0x002fda0003f05270 */
[----:B------:R-:W-:Y:S05]  /*3660*/  @P0 BRA `(.L_x_69) ;  /* 0x0000000400080947 */ /* 0x000fea0003800000 */
[----:B------:R-:W-:Y:S02]  /*3670*/  UISETP.NE.U32.AND UP0, UPT, UR5, 0x1, UPT ;  /* 0x000000010500788c */ /* 0x000fe4000bf05070 */
[----:B------:R-:W-:-:S07]  /*3680*/  UIADD3 UR8, UPT, UPT, UR6, 0x8, URZ ;  /* 0x0000000806087890 */ /* 0x000fce000fffe0ff */
[----:B------:R-:W-:Y:S05]  /*3690*/  BRA.U !UP0, `(.L_x_70) ;  /* 0x00000001089c7547 */ /* 0x000fea000b800000 */
[----:B------:R-:W-:Y:S01]  /*36a0*/  ELECT P0, URZ, PT ;  /* 0x0000000000ff782f */ /* 0x000fe20003800000 */
[----:B------:R-:W-:-:S12]  /*36b0*/  BSSY B0, `(.L_x_70) ;  /* 0x0000025000007945 */ /* 0x000fd80003800000 */
[----:B------:R-:W-:Y:S05]  /*36c0*/  @!P0 BRA `(.L_x_71) ;  /* 0x00000000008c8947 */ /* 0x000fea0003800000 */
[----:B------:R-:W-:-:S05]  /*36d0*/  UMOV UR7, 0x10 ;  /* 0x0000001000077882 */ /* 0x000fca0000000000 */
[----:B------:R-:W-:Y:S04]  /*36e0*/  DEPBAR.LE SB1, 0x36 ;  /* 0x00009d800000791a */ /* 0x000fe80000000000 */
[----:B------:R-:W1:Y:S02]  /*36f0*/  UTCATOMSWS.2CTA.FIND_AND_SET.ALIGN UP1, UR7, UR7 ;  /* 0x00000007000775e3 */ /* 0x000e640008220800 */
[----:B-1----:R-:W-:Y:S01]  /*3700*/  MOV R11, UR7 ;  /* 0x00000007000b7c02 */ /* 0x002fe20008000f00 */
[----:B------:R-:W-:Y:S06]  /*3710*/  BRA.U UP1, `(.L_x_72) ;  /* 0x0000000101187547 */ /* 0x000fec000b800000 */
.L_x_73:
[----:B------:R-:W-:Y:S05]  /*3720*/  NANOSLEEP 0x64 ;  /* 0x000000640000795d */ /* 0x000fea0003800000 */
[----:B------:R-:W-:-:S05]  /*3730*/  UMOV UR7, 0x10 ;  /* 0x0000001000077882 */ /* 0x000fca0000000000 */
[----:B------:R-:W-:Y:S04]  /*3740*/  DEPBAR.LE SB1, 0x36 ;  /* 0x00009d800000791a */ /* 0x000fe80000000000 */
[----:B------:R-:W1:Y:S02]  /*3750*/  UTCATOMSWS.2CTA.FIND_AND_SET.ALIGN UP1, UR7, UR7 ;  /* 0x00000007000775e3 */ /* 0x000e640008220800 */
[----:B-1----:R-:W-:Y:S01]  /*3760*/  MOV R11, UR7 ;  /* 0x00000007000b7c02 */ /* 0x002fe20008000f00 */
[----:B------:R-:W-:Y:S05]  /*3770*/  BRA.U !UP1, `(.L_x_73) ;  /* 0xfffffffd09e87547 */ /* 0x000fea000b83ffff */
.L_x_72:
[----:B------:R-:W1:Y:S01]  /*3780*/  LDS R5, [UR6+0x10] ;  /* 0x00001006ff057984 */ /* 0x000e620008000800 */
[----:B------:R-:W-:Y:S01]  /*3790*/  IMAD.U32 R3, RZ, RZ, UR37 ;  /* 0x00000025ff037e24 */ /* 0x000fe2000f8e00ff */
[----:B------:R-:W-:-:S03]  /*37a0*/  MOV R2, UR4 ;  /* 0x0000000400027c02 */ /* 0x000fc60008000f00 */
[----:B------:R-:W-:Y:S01]  /*37b0*/  VIADD R3, R3, 0x1e0 ;  /* 0x000001e003037836 */ /* 0x000fe20000000000 */
[----:B-1----:R-:W-:-:S04]  /*37c0*/  SHF.L.U32 R5, R5, 0x1f, RZ ;  /* 0x0000001f05057819 */ /* 0x002fc800000006ff */
[----:B------:R-:W1:Y:S02]  /*37d0*/  SYNCS.PHASECHK.TRANS64.TRYWAIT P0, [UR6+0x8], R5 ;  /* 0x00000805ff0075a7 */ /* 0x000e640008001106 */
[----:B-1----:R-:W-:Y:S05]  /*37e0*/  @P0 BRA `(.L_x_74) ;  /* 0x0000000000080947 */ /* 0x002fea0003800000 */
[----:B------:R-:W1:Y:S02]  /*37f0*/  SYNCS.PHASECHK.TRANS64.TRYWAIT P0, [UR6+0x8], R5 ;  /* 0x00000805ff0075a7 */ /* 0x000e640008001106 */
[----:B-1----:R-:W-:Y:S05]  /*3800*/  @!P0 BRA `(.L_x_75) ;  /* 0x0000006000688947 */ /* 0x002fea0003800000 */
.L_x_74:
[----:B-1----:R-:W-:Y:S01]  /*3810*/  HFMA2 R4, -RZ, RZ, 0, 5.9604644775390625e-08 ;  /* 0x00000001ff047431 */ /* 0x002fe200000001ff */
[----:B------:R-:W-:Y:S01]  /*3820*/  UPRMT UR7, UR4, 0x654, UR8 ;  /* 0x0000065404077896 */ /* 0x000fe20008000008 */
[----:B------:R-:W-:Y:S01]  /*3830*/  IMAD.MOV.U32 R6, RZ, RZ, 0xffff ;  /* 0x0000ffffff067424 */ /* 0x000fe200078e00ff */
[----:B------:R-:W-:Y:S01]  /*3840*/  PRMT R2, R2, 0x654, R3 ;  /* 0x0000065402027816 */ /* 0x000fe20000000003 */
[----:B------:R-:W-:Y:S02]  /*3850*/  IMAD.MOV.U32 R5, RZ, RZ, 0x4 ;  /* 0x00000004ff057424 */ /* 0x000fe400078e00ff */
[----:B------:R-:W-:Y:S01]  /*3860*/  IMAD.SHL.U32 R9, R11, 0x20, RZ ;  /* 0x000000200b097824 */ /* 0x000fe200078e00ff */
[----:B------:R-:W-:Y:S02]  /*3870*/  MOV R3, UR7 ;  /* 0x0000000700037c02 */ /* 0x000fe40008000f00 */
[-C--:B------:R-:W-:Y:S01]  /*3880*/  SHF.L.U32 R7, R6, R11.reuse, RZ ;  /* 0x0000000b06077219 */ /* 0x080fe200000006ff */
[----:B------:R1:W-:Y:S01]  /*3890*/  SYNCS.ARRIVE.TRANS64.RED RZ, [UR7], R5 ;  /* 0x00000005ffff79a7 */ /* 0x0003e20008000407 */
[----:B------:R-:W-:Y:S01]  /*38a0*/  SHF.L.U32 R6, R4, R11, RZ ;  /* 0x0000000b04067219 */ /* 0x000fe200000006ff */
[----:B------:R1:W-:Y:S04]  /*38b0*/  STS [UR37+0x1e0], R9 ;  /* 0x0001e009ff007988 */ /* 0x0003e80008000825 */
[----:B------:R1:W-:Y:S04]  /*38c0*/  STAS [R2.64], R11 ;  /* 0x0000000b02007dbd */ /* 0x0003e8000c0008ff */
[----:B------:R1:W-:Y:S04]  /*38d0*/  ATOMS.OR RZ, [UR6+0x14], R7 ;  /* 0x00001407ffff798c */ /* 0x0003e8000b000006 */
[----:B------:R1:W-:Y:S04]  /*38e0*/  ATOMS.OR RZ, [UR6+0x18], R6 ;  /* 0x00001806ffff798c */ /* 0x0003e8000b000006 */
[----:B------:R1:W-:Y:S02]  /*38f0*/  ATOMS.XOR RZ, [UR6+0x10], R4 ;  /* 0x00001004ffff798c */ /* 0x0003e4000b800006 */
.L_x_71:
[----:B------:R-:W-:Y:S05]  /*3900*/  BSYNC B0 ;  /* 0x0000000000007941 */ /* 0x000fea0003800000 */
.L_x_70:
[----:B------:R-:W-:Y:S05]  /*3910*/  BRA.U UP0, `(.L_x_76) ;  /* 0x00000001006c7547 */ /* 0x000fea000b800000 */
[----:B------:R-:W-:-:S03]  /*3920*/  UMOV UR7, 0xffffffff ;  /* 0xffffffff00077882 */ /* 0x000fc60000000000 */
[----:B------:R-:W-:Y:S05]  /*3930*/  BRA.DIV UR7, `(.L_x_77) ;  /* 0x0000006207347947 */ /* 0x000fea000b800000 */
[----:B------:R-:W-:-:S13]  /*3940*/  ELECT P6, URZ, PT ;  /* 0x0000000000ff782f */ /* 0x000fda00038c0000 */
.L_x_178:
[----:B------:R-:W-:Y:S05]  /*3950*/  @!P6 BRA `(.L_x_76) ;  /* 0x00000000005ce947 */ /* 0x000fea0003800000 */
[----:B-1----:R-:W1:Y:S02]  /*3960*/  LDS R3, [UR6+0x10] ;  /* 0x00001006ff037984 */ /* 0x002e640008000800 */
[----:B-1----:R-:W-:-:S04]  /*3970*/  SHF.L.U32 R3, R3, 0x1f, RZ ;  /* 0x0000001f03037819 */ /* 0x002fc800000006ff */
[----:B------:R-:W1:Y:S02]  /*3980*/  SYNCS.PHASECHK.TRANS64.TRYWAIT P0, [UR6+0x8], R3 ;  /* 0x00000803ff0075a7 */ /* 0x000e640008001106 */
[----:B-1----:R-:W-:Y:S05]  /*3990*/  @P0 BRA `(.L_x_78) ;  /* 0x0000000000080947 */ /* 0x002fea0003800000 */
[----:B------:R-:W1:Y:S02]  /*39a0*/  SYNCS.PHASECHK.TRANS64.TRYWAIT P0, [UR6+0x8], R3 ;  /* 0x00000803ff0075a7 */ /* 0x000e640008001106 */
[----:B-1----:R-:W-:Y:S05]  /*39b0*/  @!P0 BRA `(.L_x_79) ;  /* 0x0000006000348947 */ /* 0x002fea0003800000 */
.L_x_78:
[----:B------:R-:W2:Y:S01]  /*39c0*/  LDS R5, [UR37+0x1e0] ;  /* 0x0001e025ff057984 */ /* 0x000ea20008000800 */
[----:B-1----:R-:W-:Y:S02]  /*39d0*/  HFMA2 R2, -RZ, RZ, 0, 5.9604644775390625e-08 ;  /* 0x00000001ff027431 */ /* 0x002fe400000001ff */
[----:B------:R-:W-:Y:S01]  /*39e0*/  IMAD.MOV.U32 R3, RZ, RZ, 0xffff ;  /* 0x0000ffffff037424 */ /* 0x000fe200078e00ff */
[----:B------:R-:W-:Y:S01]  /*39f0*/  UPRMT UR7, UR4, 0x654, UR8 ;  /* 0x0000065404077896 */ /* 0x000fe20008000008 */
[----:B--2---:R-:W-:-:S03]  /*3a00*/  IMAD.SHL.U32 R4, R5, 0x20, RZ ;  /* 0x0000002005047824 */ /* 0x004fc600078e00ff */
[-C--:B------:R-:W-:Y:S02]  /*3a10*/  SHF.L.U32 R3, R3, R5.reuse, RZ ;  /* 0x0000000503037219 */ /* 0x080fe400000006ff */
[----:B------:R-:W-:Y:S01]  /*3a20*/  SHF.L.U32 R5, R2, R5, RZ ;  /* 0x0000000502057219 */ /* 0x000fe200000006ff */
[----:B------:R2:W-:Y:S04]  /*3a30*/  STS [UR37+0x1e0], R4 ;  /* 0x0001e004ff007988 */ /* 0x0005e80008000825 */
[----:B------:R2:W-:Y:S04]  /*3a40*/  ATOMS.OR RZ, [UR6+0x14], R3 ;  /* 0x00001403ffff798c */ /* 0x0005e8000b000006 */
[----:B------:R2:W-:Y:S01]  /*3a50*/  ATOMS.OR RZ, [UR6+0x18], R5 ;  /* 0x00001805ffff798c */ /* 0x0005e2000b000006 */
[----:B------:R-:W-:Y:S03]  /*3a60*/  SYNCS.ARRIVE.TRANS64.RED.A1T0 RZ, [UR7], RZ ;  /* 0x000000ffffff79a7 */ /* 0x000fe60008100407 */
[----:B------:R2:W-:Y:S01]  /*3a70*/  ATOMS.XOR RZ, [UR6+0x10], R2 ;  /* 0x00001002ffff798c */ /* 0x0005e2000b800006 */
[----:B------:R-:W-:Y:S05]  /*3a80*/  BRA `(.L_x_76) ;  /* 0x0000000000107947 */ /* 0x000fea0003800000 */
.L_x_69:
[----:B------:R-:W-:-:S05]  /*3a90*/  MOV R2, 0xffffffff ;  /* 0xffffffff00027802 */ /* 0x000fca0000000f00 */
[----:B------:R1:W-:Y:S02]  /*3aa0*/  STS [UR37+0x1e0], R2 ;  /* 0x0001e002ff007988 */ /* 0x0003e40008000825 */
[----:B-1----:R-:W-:Y:S02]  /*3ab0*/  MOV R2, 0x3ad0 ;  /* 0x00003ad000027802 */ /* 0x002fe40000000f00 */
[----:B-----5:R-:W-:Y:S05]  /*3ac0*/  CALL.REL.NOINC `($__internal_1_$__cuda_sm10x_tcgen05_guardrail_trap_phase_invalid_during_alloc) ;  /* 0x00000064007c7944 */ /* 0x020fea0003c00000 */
.L_x_76:
[----:B------:R-:W-:Y:S05]  /*3ad0*/  WARPSYNC.ALL ;  /* 0x0000000000007948 */ /* 0x000fea0003800000 */
[----:B------:R-:W3:Y:S01]  /*3ae0*/  S2UR UR8, SR_CgaCtaId ;  /* 0x00000000000879c3 */ /* 0x000ee20000008800 */
[----:B------:R-:W-:Y:S01]  /*3af0*/  UMOV UR6, 0x400 ;  /* 0x0000040000067882 */ /* 0x000fe20000000000 */
[----:B------:R-:W-:-:S06]  /*3b00*/  NOP ;  /* 0x0000000000007918 */ /* 0x000fcc0000000000 */
[----:B------:R-:W-:Y:S06]  /*3b10*/  BAR.ARV 0x6, 0xa0 ;  /* 0x0182800000007b1d */ /* 0x000fec0000002000 */
[----:B------:R-:W-:Y:S01]  /*3b20*/  LOP3.LUT R0, R0, 0xffff, RZ, 0xc0, !PT ;  /* 0x0000ffff00007812 */ /* 0x000fe200078ec0ff */
[----:B-1----:R-:W-:Y:S01]  /*3b30*/  IMAD.MOV.U32 R9, RZ, RZ, 0x1 ;  /* 0x00000001ff097424 */ /* 0x002fe200078e00ff */
[----:B------:R-:W-:Y:S01]  /*3b40*/  LOP3.LUT R8, R8, 0xffff, RZ, 0xc0, !PT ;  /* 0x0000ffff08087812 */ /* 0x000fe200078ec0ff */
[----:B------:R-:W-:Y:S01]  /*3b50*/  UMOV UR22, URZ ;  /* 0x000000ff00167c82 */ /* 0x000fe20008000000 */
[----:B------:R-:W-:Y:S01]  /*3b60*/  R2UR UR12, R0 ;  /* 0x00000000000c72ca */ /* 0x000fe200000e0000 */
[----:B------:R-:W-:Y:S01]  /*3b70*/  UMOV UR21, URZ ;  /* 0x000000ff00157c82 */ /* 0x000fe20008000000 */
[----:B------:R-:W-:Y:S01]  /*3b80*/  R2UR UR13, R8 ;  /* 0x00000000080d72ca */ /* 0x000fe200000e0000 */
[----:B------:R-:W-:Y:S01]  /*3b90*/  IMAD.MOV.U32 R8, RZ, RZ, RZ ;  /* 0x000000ffff087224 */ /* 0x000fe200078e00ff */
[----:B------:R-:W-:Y:S01]  /*3ba0*/  UMOV UR20, URZ ;  /* 0x000000ff00147c82 */ /* 0x000fe20008000000 */
[----:B------:R-:W-:-:S02]  /*3bb0*/  UISETP.NE.AND UP2, UPT, UR5, URZ, UPT ;  /* 0x000000ff0500728c */ /* 0x000fc4000bf45270 */
[----:B---3--:R-:W-:Y:S01]  /*3bc0*/  ULEA UR8, UR8, UR6, 0x18 ;  /* 0x0000000608087291 */ /* 0x008fe2000f8ec0ff */
[----:B------:R-:W1:Y:S03]  /*3bd0*/  LDCU UR6, c[0x0][0x38c] ;  /* 0x00007180ff0677ac */ /* 0x000e660008000800 */
[----:B------:R-:W-:Y:S02]  /*3be0*/  UIADD3 UR14, UPT, UPT, UR8, 0x8400, URZ ;  /* 0x00008400080e7890 */ /* 0x000fe4000fffe0ff */
[----:B------:R-:W-:-:S03]  /*3bf0*/  UIADD3 UR15, UPT, UPT, UR8, 0x28400, URZ ;  /* 0x00028400080f7890 */ /* 0x000fc6000fffe0ff */
[----:B--2---:R-:W2:Y:S01]  /*3c00*/  LDS R2, [UR8+0x1e0] ;  /* 0x0001e008ff027984 */ /* 0x004ea20008000800 */
[----:B------:R-:W-:Y:S02]  /*3c10*/  USHF.R.U32.HI UR14, URZ, 0x4, UR14 ;  /* 0x00000004ff0e7899 */ /* 0x000fe4000801160e */
[----:B------:R-:W-:Y:S02]  /*3c20*/  USHF.R.U32.HI UR15, URZ, 0x4, UR15 ;  /* 0x00000004ff0f7899 */ /* 0x000fe4000801160f */
[----:B------:R-:W-:Y:S02]  /*3c30*/  ULOP3.LUT UR14, UR14, 0x3fff, URZ, 0xc0, !UPT ;  /* 0x00003fff0e0e7892 */ /* 0x000fe4000f8ec0ff */
[----:B------:R-:W-:Y:S02]  /*3c40*/  ULOP3.LUT UR15, UR15, 0x3fff, URZ, 0xc0, !UPT ;  /* 0x00003fff0f0f7892 */ /* 0x000fe4000f8ec0ff */
[----:B------:R-:W-:Y:S02]  /*3c50*/  ULOP3.LUT UR14, UR14, 0x10000, URZ, 0xfc, !UPT ;  /* 0x000100000e0e7892 */ /* 0x000fe4000f8efcff */
[----:B-1----:R-:W-:-:S02]  /*3c60*/  UIADD3 UR6, UPT, UPT, UR6, 0x3f, URZ ;  /* 0x0000003f06067890 */ /* 0x002fc4000fffe0ff */
[----:B------:R-:W-:Y:S02]  /*3c70*/  ULOP3.LUT UR15, UR15, 0x10000, URZ, 0xfc, !UPT ;  /* 0x000100000f0f7892 */ /* 0x000fe4000f8efcff */
[----:B------:R-:W-:Y:S01]  /*3c80*/  USHF.R.S32.HI UR7, URZ, 0x1f, UR6 ;  /* 0x0000001fff077899 */ /* 0x000fe20008011406 */
[----:B------:R-:W-:Y:S01]  /*3c90*/  UMOV UR28, 0x0 ;  /* 0x00000000001c7882 */ /* 0x000fe20000000000 */
[----:B------:R-:W-:Y:S02]  /*3ca0*/  UMOV UR29, 0x10200010 ;  /* 0x10200010001d7882 */ /* 0x000fe40000000000 */
[----:B------:R-:W-:Y:S01]  /*3cb0*/  ULEA.HI UR7, UR7, UR6, URZ, 0x6 ;  /* 0x0000000607077291 */ /* 0x000fe2000f8f30ff */
[----:B------:R-:W-:Y:S01]  /*3cc0*/  UMOV UR26, 0x0 ;  /* 0x00000000001a7882 */ /* 0x000fe20000000000 */
[----:B------:R-:W-:Y:S02]  /*3cd0*/  UMOV UR27, 0x10200010 ;  /* 0x10200010001b7882 */ /* 0x000fe40000000000 */
[----:B------:R-:W-:-:S04]  /*3ce0*/  USHF.R.S32.HI UR7, URZ, 0x6, UR7 ;  /* 0x00000006ff077899 */ /* 0x000fc80008011407 */
[----:B------:R-:W-:-:S04]  /*3cf0*/  UISETP.LT.AND UP0, UPT, UR7, 0x1, UPT ;  /* 0x000000010700788c */ /* 0x000fc8000bf01270 */
[----:B------:R-:W-:Y:S01]  /*3d00*/  USEL UR23, UR7, 0x1, !UP0 ;  /* 0x0000000107177887 */ /* 0x000fe2000c000000 */
[----:B--2---:R-:W-:Y:S02]  /*3d10*/  R2UR UR24, R2 ;  /* 0x00000000021872ca */ /* 0x004fe400000e0000 */
[----:B------:R-:W-:-:S13]  /*3d20*/  CS2R R2, SRZ ;  /* 0x0000000000027805 */ /* 0x000fda000001ff00 */
.L_x_87:
[C---:B------:R-:W-:Y:S02]  /*3d30*/  LEA R0, R8.reuse, UR8, 0x3 ;  /* 0x0000000808007c11 */ /* 0x040fe4000f8e18ff */
[----:B------:R-:W-:Y:S02]  /*3d40*/  SHF.L.U32 R5, R3, 0x1f, RZ ;  /* 0x0000001f03057819 */ /* 0x000fe400000006ff */
[----:B------:R-:W-:Y:S02]  /*3d50*/  LEA R4, R8, UR8, 0x4 ;  /* 0x0000000808047c11 */ /* 0x000fe4000f8e20ff */
[----:B------:R-:W1:Y:S02]  /*3d60*/  SYNCS.PHASECHK.TRANS64.TRYWAIT P0, [R0+URZ+0x130], R5 ;  /* 0x00013005000075a7 */ /* 0x000e6400080011ff */
[----:B-1-34-:R-:W-:Y:S05]  /*3d70*/  @!P0 BRA `(.L_x_80) ;  /* 0x0000005c005c8947 */ /* 0x01afea0003800000 */
.L_x_179:
[----:B-1----:R-:W1:Y:S01]  /*3d80*/  LDS.128 R4, [R4+0x1c0] ;  /* 0x0001c00004047984 */ /* 0x002e620000000c00 */
[----:B------:R-:W-:Y:S02]  /*3d90*/  VIADD R0, R0, 0x140 ;  /* 0x0000014000007836 */ /* 0x000fe40000000000 */
[----:B------:R-:W-:Y:S01]  /*3da0*/  VIADD R8, R8, 0x1 ;  /* 0x0000000108087836 */ /* 0x000fe20000000000 */
[----:B------:R-:W-:Y:S01]  /*3db0*/  @!PT LDS RZ, [RZ] ;  /* 0x00000000fffff984 */ /* 0x000fe20000000800 */
[----:B------:R-:W-:Y:S01]  /*3dc0*/  @!PT LDS RZ, [RZ] ;  /* 0x00000000fffff984 */ /* 0x000fe20000000800 */
[----:B------:R-:W-:Y:S01]  /*3dd0*/  @!PT LDS RZ, [RZ] ;  /* 0x00000000fffff984 */ /* 0x000fe20000000800 */
[----:B------:R-:W-:Y:S01]  /*3de0*/  @!PT LDS RZ, [RZ] ;  /* 0x00000000fffff984 */ /* 0x000fe20000000800 */
[----:B------:R2:W-:Y:S06]  /*3df0*/  MEMBAR.ALL.CTA ;  /* 0x0000000000007992 */ /* 0x0005ec0000008000 */
[----:B--2---:R-:W2:Y:S01]  /*3e00*/  FENCE.VIEW.ASYNC.S ;  /* 0x00000000000073c6 */ /* 0x004ea20000000000 */
[----:B------:R-:W-:-:S04]  /*3e10*/  PRMT R0, RZ, 0x654, R0 ;  /* 0x00000654ff007816 */ /* 0x000fc80000000000 */
[----:B--2---:R2:W-:Y:S01]  /*3e20*/  SYNCS.ARRIVE.TRANS64.RED.A1T0 RZ, [R0+URZ], RZ ;  /* 0x000000ff00ff79a7 */ /* 0x0045e200081004ff */
[----:B-1----:R-:W-:Y:S01]  /*3e30*/  LOP3.LUT P1, RZ, R6, 0x1, RZ, 0xc0, !PT ;  /* 0x0000000106ff7812 */ /* 0x002fe2000782c0ff */
[----:B--2---:R-:W-:-:S12]  /*3e40*/  BRA.U UP2, `(.L_x_81) ;  /* 0x0000000102e07547 */ /* 0x004fd8000b800000 */
[----:B------:R-:W1:Y:S01]  /*3e50*/  LDCU UR6, c[0x0][0x38c] ;  /* 0x00007180ff0677ac */ /* 0x000e620008000800 */
[----:B------:R-:W-:Y:S02]  /*3e60*/  PLOP3.LUT P2, PT, PT, PT, PT, 0x80, 0x8 ;  /* 0x000000000008781c */ /* 0x000fe40003f4f070 */
[----:B------:R-:W-:Y:S01]  /*3e70*/  SHF.L.U32 R5, R9, 0x1f, RZ ;  /* 0x0000001f09057819 */ /* 0x000fe200000006ff */
[----:B------:R-:W-:Y:S02]  /*3e80*/  ULEA UR10, UR22, UR8, 0x3 ;  /* 0x00000008160a7291 */ /* 0x000fe4000f8e18ff */
[----:B------:R-:W-:Y:S02]  /*3e90*/  ULEA UR11, UR22, UR24, 0x7 ;  /* 0x00000018160b7291 */ /* 0x000fe4000f8e38ff */
[----:B-1----:R-:W-:-:S06]  /*3ea0*/  UISETP.GE.AND UP0, UPT, UR6, 0x1, UPT ;  /* 0x000000010600788c */ /* 0x002fcc000bf06270 */
[----:B------:R-:W-:-:S05]  /*3eb0*/  PLOP3.LUT P0, PT, PT, PT, UP0, 0x80, 0x8 ;  /* 0x000000000008781c */ /* 0x000fca0003f0f008 */
[----:B------:R-:W-:-:S08]  /*3ec0*/  @UP0 ULEA UR6, UR21, UR8, 0x3 ;  /* 0x0000000815060291 */ /* 0x000fd0000f8e18ff */
[----:B------:R-:W-:-:S04]  /*3ed0*/  @P0 SHF.L.U32 R0, R2, 0x1f, RZ ;  /* 0x0000001f02000819 */ /* 0x000fc800000006ff */
[----:B------:R1:W2:Y:S01]  /*3ee0*/  @P0 SYNCS.PHASECHK.TRANS64.TRYWAIT P2, [UR6], R0 ;  /* 0x00000000ff0005a7 */ /* 0x0002a20008041106 */
[----:B------:R-:W3:Y:S02]  /*3ef0*/  SYNCS.PHASECHK.TRANS64.TRYWAIT P0, [UR10+0x170], R5 ;  /* 0x00017005ff0075a7 */ /* 0x000ee4000800110a */
[----:B-123--:R-:W-:Y:S05]  /*3f00*/  @!P0 BRA `(.L_x_82) ;  /* 0x0000005c000c8947 */ /* 0x00efea0003800000 */
.L_x_181:
[----:B------:R-:W-:Y:S01]  /*3f10*/  UMOV UR19, UR20 ;  /* 0x0000001400137c82 */ /* 0x000fe20008000000 */
[----:B------:R-:W-:Y:S05]  /*3f20*/  BRA.U !UP0, `(.L_x_83) ;  /* 0x0000000108987547 */ /* 0x000fea000b800000 */
[----:B------:R-:W-:Y:S02]  /*3f30*/  UIADD3 UR19, UPT, UPT, UR23, UR20, URZ ;  /* 0x0000001417137290 */ /* 0x000fe4000fffe0ff */
[----:B------:R-:W-:Y:S01]  /*3f40*/  UPLOP3.LUT UP3, UPT, UPT, UPT, UPT, 0x40, 0x4 ;  /* 0x000000000004789c */ /* 0x000fe20003f6e870 */
[----:B------:R-:W-:Y:S01]  /*3f50*/  UMOV UR18, UR7 ;  /* 0x0000000700127c82 */ /* 0x000fe20008000000 */
[----:B------:R-:W-:-:S09]  /*3f60*/  UMOV UR17, UR21 ;  /* 0x0000001500117c82 */ /* 0x000fd20008000000 */
.L_x_86:
[----:B--2---:R-:W-:Y:S01]  /*3f70*/  ULEA UR9, UR17, UR8, 0x3 ;  /* 0x0000000811097291 */ /* 0x004fe2000f8e18ff */
[----:B---3--:R-:W-:Y:S11]  /*3f80*/  @P2 BRA `(.L_x_84) ;  /* 0x00000000000c2947 */ /* 0x008ff60003800000 */
[----:B-1----:R-:W-:Y:S04]  /*3f90*/  SHF.L.U32 R5, R2, 0x1f, RZ ;  /* 0x0000001f02057819 */ /* 0x002fe800000006ff */
[----:B------:R-:W1:Y:S02]  /*3fa0*/  SYNCS.PHASECHK.TRANS64.TRYWAIT P0, [UR9], R5 ;  /* 0x00000005ff0075a7 */ /* 0x000e640008001109 */
[----:B-1----:R-:W-:Y:S05]  /*3fb0*/  @!P0 BRA `(.L_x_85) ;  /* 0x0000005800f88947 */ /* 0x002fea0003800000 */
.L_x_84:
[----:B------:R-:W-:Y:S01]  /*3fc0*/  UISETP.NE.AND UP0, UPT, UR18, 0x1, UPT ;  /* 0x000000011200788c */ /* 0x000fe2000bf05270 */
[----:B------:R-:W-:Y:S01]  /*3fd0*/  PLOP3.LUT P2, PT, PT, PT, PT, 0x80, 0x8 ;  /* 0x000000000008781c */ /* 0x000fe20003f4f070 */
[----:B------:R-:W-:Y:S02]  /*3fe0*/  UIADD3 UR21, UPT, UPT, UR17, 0x1, URZ ;  /* 0x0000000111157890 */ /* 0x000fe4000fffe0ff */
[----:B------:R-:W-:Y:S02]  /*3ff0*/  ULEA UR30, UR17, UR15, 0x8 ;  /* 0x0000000f111e7291 */ /* 0x000fe4000f8e40ff */
[----:B------:R-:W-:Y:S01]  /*4000*/  UISETP.NE.AND UP1, UPT, UR21, 0x10, UPT ;  /* 0x000000101500788c */ /* 0x000fe2000bf25270 */
[----:B------:R-:W-:Y:S01]  /*4010*/  PLOP3.LUT P0, PT, PT, PT, UP0, 0x80, 0x8 ;  /* 0x000000000008781c */ /* 0x000fe20003f0f008 */
[----:B------:R-:W-:Y:S02]  /*4020*/  ULEA UR32, UR17, UR14, 0x9 ;  /* 0x0000000e11207291 */ /* 0x000fe4000f8e48ff */
[----:B------:R-:W-:Y:S02]  /*4030*/  USEL UR16, URZ, 0x1, UP1 ;  /* 0x00000001ff107887 */ /* 0x000fe40008800000 */
[----:B------:R-:W-:Y:S02]  /*4040*/  USEL UR21, UR21, URZ, UP1 ;  /* 0x000000ff15157287 */ /* 0x000fe40008800000 */
[----:B------:R-:W-:Y:S02]  /*4050*/  UIADD3 UR36, UPT, UPT, UR30, 0x2, URZ ;  /* 0x000000021e247890 */ /* 0x000fe4000fffe0ff */
[----:B------:R-:W-:Y:S01]  /*4060*/  @UP0 ULEA UR6, UR21, UR8, 0x3 ;  /* 0x0000000815060291 */ /* 0x000fe2000f8e18ff */
[----:B------:R-:W-:Y:S01]  /*4070*/  LOP3.LUT R2, R2, UR16, RZ, 0x3c, !PT ;  /* 0x0000001002027c12 */ /* 0x000fe2000f8e3cff */
[----:B------:R-:W-:Y:S02]  /*4080*/  UIADD3 UR34, UPT, UPT, UR32, 0x2, URZ ;  /* 0x0000000220227890 */ /* 0x000fe4000fffe0ff */
[----:B------:R-:W-:Y:S01]  /*4090*/  UIADD3 UR9, UPT, UPT, UR9, 0x80, URZ ;  /* 0x0000008009097890 */ /* 0x000fe2000fffe0ff */
[----:B-1----:R-:W-:Y:S01]  /*40a0*/  @P0 SHF.L.U32 R0, R2, 0x1f, RZ ;  /* 0x0000001f02000819 */ /* 0x002fe200000006ff */
[----:B------:R-:W-:Y:S01]  /*40b0*/  UMOV UR31, 0x80004020 ;  /* 0x80004020001f7882 */ /* 0x000fe20000000000 */
[----:B------:R-:W-:Y:S01]  /*40c0*/  UMOV UR33, 0x80004020 ;  /* 0x8000402000217882 */ /* 0x000fe20000000000 */
[----:B------:R-:W-:Y:S01]  /*40d0*/  UMOV UR37, 0x80004020 ;  /* 0x8000402000257882 */ /* 0x000fe20000000000 */
[----:B------:R2:W3:Y:S01]  /*40e0*/  @P0 SYNCS.PHASECHK.TRANS64.TRYWAIT P2, [UR6], R0 ;  /* 0x00000000ff0005a7 */ /* 0x0004e20008041106 */
[----:B------:R-:W-:Y:S01]  /*40f0*/  UIADD3 UR20, UPT, UPT, UR20, 0x1, URZ ;  /* 0x0000000114147890 */ /* 0x000fe2000fffe0ff */
[----:B------:R2:W-:Y:S01]  /*4100*/  UTCQMMA.2CTA gdesc[UR32], gdesc[UR30], tmem[UR11], tmem[UR28], idesc[UR29], UP3 ;  /* 0x00ff1c1e200075ea */ /* 0x0005e20009a0030b */
[----:B------:R-:W-:Y:S02]  /*4110*/  UIADD3 UR18, UPT, UPT, UR18, -0x1, URZ ;  /* 0xffffffff12127890 */ /* 0x000fe4000fffe0ff */
[----:B------:R-:W-:Y:S02]  /*4120*/  UISETP.NE.AND UP0, UPT, UR20, UR19, UPT ;  /* 0x000000131400728c */ /* 0x000fe4000bf05270 */
[----:B------:R-:W-:Y:S01]  /*4130*/  UPLOP3.LUT UP3, UPT, UPT, UPT, UPT, 0x80, 0x8 ;  /* 0x000000000008789c */ /* 0x000fe20003f6f070 */
[----:B------:R-:W-:Y:S01]  /*4140*/  UMOV UR35, 0x80004020 ;  /* 0x8000402000237882 */ /* 0x000fe20000000000 */
[----:B------:R-:W-:Y:S01]  /*4150*/  UMOV UR17, UR21 ;  /* 0x0000001500117c82 */ /* 0x000fe20008000000 */
[----:B------:R2:W-:Y:S01]  /*4160*/  UTCQMMA.2CTA gdesc[UR34], gdesc[UR36], tmem[UR11], tmem[UR26], idesc[UR27], UPT ;  /* 0x00ff1a24220075ea */ /* 0x0005e2000ba0030b */
[----:B------:R2:W-:Y:S03]  /*4170*/  UTCBAR.2CTA.MULTICAST [UR9], URZ, UR13 ;  /* 0x000000ff090073e9 */ /* 0x0005e6000820080d */
[----:B------:R-:W-:Y:S05]  /*4180*/  BRA.U UP0, `(.L_x_86) ;  /* 0xfffffffd00787547 */ /* 0x000fea000b83ffff */
.L_x_83:
[----:B------:R-:W-:Y:S01]  /*4190*/  UIADD3 UR10, UPT, UPT, UR10, 0x150, URZ ;  /* 0x000001500a0a7890 */ /* 0x000fe2000fffe0ff */
[----:B------:R-:W-:-:S08]  /*41a0*/  UMOV UR20, UR19 ;  /* 0x0000001300147c82 */ /* 0x000fd00008000000 */
[----:B------:R4:W-:Y:S01]  /*41b0*/  UTCBAR.2CTA.MULTICAST [UR10], URZ, UR12 ;  /* 0x000000ff0a0073e9 */ /* 0x0009e2000820080c */
[----:B------:R-:W-:Y:S02]  /*41c0*/  NOP ;  /* 0x0000000000007918 */ /* 0x000fe40000000000 */
.L_x_81:
[----:B------:R-:W-:Y:S01]  /*41d0*/  UIADD3 UR22, UPT, UPT, UR22, 0x1, URZ ;  /* 0x0000000116167890 */ /* 0x000fe2000fffe0ff */
[----:B------:R-:W-:-:S03]  /*41e0*/  ISETP.NE.AND P0, PT, R8, 0x2, PT ;  /* 0x000000020800780c */ /* 0x000fc60003f05270 */
[----:B------:R-:W-:Y:S01]  /*41f0*/  UISETP.NE.AND UP0, UPT, UR22, 0x4, UPT ;  /* 0x000000041600788c */ /* 0x000fe2000bf05270 */
[----:B-12---:R-:W-:Y:S02]  /*4200*/  SEL R0, RZ, 0x1, P0 ;  /* 0x00000001ff007807 */ /* 0x006fe40000000000 */
[----:B------:R-:W-:Y:S01]  /*4210*/  SEL R8, R8, RZ, P0 ;  /* 0x000000ff08087207 */ /* 0x000fe20000000000 */
[----:B------:R-:W-:Y:S01]  /*4220*/  USEL UR6, URZ, 0x1, UP0 ;  /* 0x00000001ff067887 */ /* 0x000fe20008000000 */
[----:B------:R-:W-:Y:S01]  /*4230*/  LOP3.LUT R3, R3, R0, RZ, 0x3c, !PT ;  /* 0x0000000003037212 */ /* 0x000fe200078e3cff */
[----:B------:R-:W-:-:S04]  /*4240*/  USEL UR22, UR22, URZ, UP0 ;  /* 0x000000ff16167287 */ /* 0x000fc80008000000 */
[----:B------:R-:W-:Y:S01]  /*4250*/  LOP3.LUT R9, R9, UR6, RZ, 0x3c, !PT ;  /* 0x0000000609097c12 */ /* 0x000fe2000f8e3cff */
[----:B------:R-:W-:Y:S07]  /*4260*/  @P1 BRA `(.L_x_87) ;  /* 0xfffffff800b01947 */ /* 0x000fee000383ffff */
[----:B------:R-:W1:Y:S01]  /*4270*/  S2UR UR6, SR_CgaCtaId ;  /* 0x00000000000679c3 */ /* 0x000e620000008800 */
[----:B------:R-:W-:Y:S01]  /*4280*/  ELECT P0, URZ, PT ;  /* 0x0000000000ff782f */ /* 0x000fe20003800000 */
[----:B------:R-:W-:Y:S01]  /*4290*/  HFMA2 R0, -RZ, RZ, 0, 5.9604644775390625e-08 ;  /* 0x00000001ff007431 */ /* 0x000fe200000001ff */
[----:B------:R-:W-:-:S05]  /*42a0*/  UMOV UR7, 0x40 ;  /* 0x0000004000077882 */ /* 0x000fca0000000000 */
[----:B------:R-:W-:Y:S01]  /*42b0*/  UVIRTCOUNT.DEALLOC.SMPOOL 0x80 ;  /* 0x000000800000784c */ /* 0x000fe20000000000 */
[----:B------:R-:W-:Y:S02]  /*42c0*/  UISETP.NE.AND UP0, UPT, UR5, URZ, UPT ;  /* 0x000000ff0500728c */ /* 0x000fe4000bf05270 */
[----:B-1----:R-:W-:-:S09]  /*42d0*/  ULEA UR6, UR6, UR7, 0x18 ;  /* 0x0000000706067291 */ /* 0x002fd2000f8ec0ff */
[----:B------:R1:W-:Y:S01]  /*42e0*/  @P0 STS.U8 [UR6+0x1c], R0 ;  /* 0x00001c00ff000988 */ /* 0x0003e20008000006 */
[----:B------:R-:W-:Y:S05]  /*42f0*/  BRA.U UP0, `(.L_x_88) ;  /* 0x0000000100a07547 */ /* 0x000fea000b800000 */
[----:B------:R-:W-:Y:S01]  /*4300*/  UIADD3 UR5, UPT, UPT, UR8, 0x170, URZ ;  /* 0x0000017008057890 */ /* 0x000fe2000fffe0ff */
[----:B------:R-:W-:-:S03]  /*4310*/  SHF.L.U32 R3, R9, 0x1f, RZ ;  /* 0x0000001f09037819 */ /* 0x000fc600000006ff */
[----:B------:R-:W-:-:S09]  /*4320*/  ULEA UR7, UR22, UR5, 0x3 ;  /* 0x0000000516077291 */ /* 0x000fd2000f8e18ff */
[----:B------:R-:W2:Y:S02]  /*4330*/  SYNCS.PHASECHK.TRANS64.TRYWAIT P0, [UR7], R3 ;  /* 0x00000003ff0075a7 */ /* 0x000ea40008001107 */
[----:B--2---:R-:W-:Y:S05]  /*4340*/  @!P0 BRA `(.L_x_89) ;  /* 0x00000058002c8947 */ /* 0x004fea0003800000 */
.L_x_184:
[----:B------:R-:W-:-:S04]  /*4350*/  UIADD3 UR9, UPT, UPT, UR22, 0x1, URZ ;  /* 0x0000000116097890 */ /* 0x000fc8000fffe0ff */
[----:B------:R-:W-:-:S04]  /*4360*/  UISETP.NE.AND UP1, UPT, UR9, 0x4, UPT ;  /* 0x000000040900788c */ /* 0x000fc8000bf25270 */
[----:B----4-:R-:W-:Y:S02]  /*4370*/  USEL UR10, URZ, 0x1, UP1 ;  /* 0x00000001ff0a7887 */ /* 0x010fe40008800000 */
[----:B------:R-:W-:-:S04]  /*4380*/  USEL UR9, UR9, URZ, UP1 ;  /* 0x000000ff09097287 */ /* 0x000fc80008800000 */
[----:B------:R-:W-:Y:S01]  /*4390*/  ULEA UR7, UR9, UR5, 0x3 ;  /* 0x0000000509077291 */ /* 0x000fe2000f8e18ff */
[----:B------:R-:W-:-:S04]  /*43a0*/  LOP3.LUT R2, R9, UR10, RZ, 0x3c, !PT ;  /* 0x0000000a09027c12 */ /* 0x000fc8000f8e3cff */
[----:B-1----:R-:W-:-:S04]  /*43b0*/  SHF.L.U32 R3, R2, 0x1f, RZ ;  /* 0x0000001f02037819 */ /* 0x002fc800000006ff */
[----:B------:R-:W1:Y:S02]  /*43c0*/  SYNCS.PHASECHK.TRANS64.TRYWAIT P0, [UR7], R3 ;  /* 0x00000003ff0075a7 */ /* 0x000e640008001107 */
[----:B-1----:R-:W-:Y:S05]  /*43d0*/  @!P0 BRA `(.L_x_90) ;  /* 0x0000005800208947 */ /* 0x002fea0003800000 */
.L_x_186:
        /* <DEDUP_REMOVED lines=9> */
.L_x_188:
[----:B------:R-:W-:-:S04]  /*4470*/  UIADD3 UR9, UPT, UPT, UR9, 0x1, URZ ;  /* 0x0000000109097890 */ /* 0x000fc8000fffe0ff */
[----:B------:R-:W-:-:S04]  /*4480*/  UISETP.NE.AND UP1, UPT, UR9, 0x4, UPT ;  /* 0x000000040900788c */ /* 0x000fc8000bf25270 */
[----:B------:R-:W-:Y:S02]  /*4490*/  USEL UR7, URZ, 0x1, UP1 ;  /* 0x00000001ff077887 */ /* 0x000fe40008800000 */
[----:B------:R-:W-:-:S04]  /*44a0*/  USEL UR9, UR9, URZ, UP1 ;  /* 0x000000ff09097287 */ /* 0x000fc80008800000 */
[----:B------:R-:W-:Y:S01]  /*44b0*/  ULEA UR9, UR9, UR5, 0x3 ;  /* 0x0000000509097291 */ /* 0x000fe2000f8e18ff */
[----:B-1----:R-:W-:-:S04]  /*44c0*/  LOP3.LUT R3, R2, UR7, RZ, 0x3c, !PT ;  /* 0x0000000702037c12 */ /* 0x002fc8000f8e3cff */
[----:B------:R-:W-:Y:S01]  /*44d0*/  SHF.L.U32 R3, R3, 0x1f, RZ ;  /* 0x0000001f03037819 */ /* 0x000fe200000006ff */
[----:B------:R-:W-:-:S04]  /*44e0*/  IMAD.U32 R0, RZ, RZ, UR9 ;  /* 0x00000009ff007e24 */ /* 0x000fc8000f8e00ff */
[----:B------:R1:W2:Y:S03]  /*44f0*/  SYNCS.PHASECHK.TRANS64.TRYWAIT P0, [R0+URZ], R3 ;  /* 0x00000003000075a7 */ /* 0x0002a600080011ff */
[----:B--2---:R-:W-:Y:S05]  /*4500*/  @!P0 NANOSLEEP.SYNCS 0x989680 ;  /* 0x009896800000895d */ /* 0x004fea0003900000 */
[----:B------:R-:W2:Y:S02]  /*4510*/  @!P0 SYNCS.PHASECHK.TRANS64 P0, [R0+URZ], R3 ;  /* 0x00000003000085a7 */ /* 0x000ea400080010ff */
[----:B--2---:R-:W-:Y:S05]  /*4520*/  @P0 BRA `(.L_x_92) ;  /* 0x0000000000200947 */ /* 0x004fea0003800000 */
.L_x_93:
[----:B--2---:R2:W4:Y:S02]  /*4530*/  SYNCS.PHASECHK.TRANS64.TRYWAIT P0, [R0+URZ], R3 ;  /* 0x00000003000075a7 */ /* 0x00452400080011ff */
[----:B----4-:R-:W-:Y:S05]  /*4540*/  @!P0 NANOSLEEP.SYNCS 0x989680 ;  /* 0x009896800000895d */ /* 0x010fea0003900000 */
[----:B------:R-:W4:Y:S02]  /*4550*/  @!P0 SYNCS.PHASECHK.TRANS64 P0, [R0+URZ], R3 ;  /* 0x00000003000085a7 */ /* 0x000f2400080010ff */
[----:B----4-:R-:W-:Y:S05]  /*4560*/  @!P0 BRA `(.L_x_93) ;  /* 0xfffffffc00f08947 */ /* 0x010fea000383ffff */
[----:B------:R-:W-:Y:S05]  /*4570*/  BRA `(.L_x_92) ;  /* 0x00000000000c7947 */ /* 0x000fea0003800000 */
.L_x_88:
[----:B------:R-:W-:-:S04]  /*4580*/  UIADD3 UR5, UPT, UPT, UR8, 0x1b0, URZ ;  /* 0x000001b008057890 */ /* 0x000fc8000fffe0ff */
[----:B------:R-:W-:-:S09]  /*4590*/  UPRMT UR5, UR4, 0x654, UR5 ;  /* 0x0000065404057896 */ /* 0x000fd20008000005 */
[----:B------:R-:W-:Y:S03]  /*45a0*/  SYNCS.ARRIVE.TRANS64.RED.A1T0 RZ, [UR5], RZ ;  /* 0x000000ffffff79a7 */ /* 0x000fe60008100405 */
.L_x_92:
[----:B-12---:R-:W-:Y:S01]  /*45b0*/  SHF.L.U32 R3, RZ, 0x1f, RZ ;  /* 0x0000001fff037819 */ /* 0x006fe200000006ff */
[----:B------:R-:W-:Y:S01]  /*45c0*/  UIADD3 UR5, UPT, UPT, UR8, 0x1b0, URZ ;  /* 0x000001b008057890 */ /* 0x000fe2000fffe0ff */
[----:B------:R-:W-:Y:S02]  /*45d0*/  PLOP3.LUT P0, PT, PT, PT, UP0, 0x80, 0x8 ;  /* 0x000000000008781c */ /* 0x000fe40003f0f008 */
[----:B------:R-:W1:Y:S02]  /*45e0*/  SYNCS.PHASECHK.TRANS64.TRYWAIT P1, [UR8+0x1b0], R3 ;  /* 0x0001b003ff0075a7 */ /* 0x000e640008021108 */
[----:B-1----:R-:W-:Y:S09]  /*45f0*/  @!P1 BRA `(.L_x_94) ;  /* 0x0000005400c89947 */ /* 0x002ff20003800000 */
.L_x_190:
[----:B------:R-:W-:Y:S01]  /*4600*/  @!UP0 UPRMT UR5, UR4, 0x654, UR5 ;  /* 0x0000065404058896 */ /* 0x000fe20008000005 */
[----:B------:R-:W-:Y:S02]  /*4610*/  UMOV UR8, 0xffff ;  /* 0x0000ffff00087882 */ /* 0x000fe40000000000 */
[----:B------:R-:W-:-:S06]  /*4620*/  UMOV UR4, 0x1 ;  /* 0x0000000100047882 */ /* 0x000fcc0000000000 */
[----:B------:R-:W-:Y:S01]  /*4630*/  @!P0 SYNCS.ARRIVE.TRANS64.RED.A1T0 RZ, [UR5], RZ ;  /* 0x000000ffffff89a7 */ /* 0x000fe20008100405 */
[----:B------:R-:W-:Y:S01]  /*4640*/  NOP ;  /* 0x0000000000007918 */ /* 0x000fe20000000000 */
[----:B-1----:R-:W1:Y:S01]  /*4650*/  LDS R0, [UR6+0x14] ;  /* 0x00001406ff007984 */ /* 0x002e620008000800 */
[----:B------:R-:W-:-:S04]  /*4660*/  ULOP3.LUT UR5, UR24, 0xffff, URZ, 0xc0, !UPT ;  /* 0x0000ffff18057892 */ /* 0x000fc8000f8ec0ff */
[----:B------:R-:W-:-:S04]  /*4670*/  USHF.R.U32.HI UR5, URZ, 0x5, UR5 ;  /* 0x00000005ff057899 */ /* 0x000fc80008011605 */
[----:B------:R-:W-:Y:S02]  /*4680*/  USHF.L.U32 UR8, UR8, UR5, URZ ;  /* 0x0000000508087299 */ /* 0x000fe400080006ff */
[----:B------:R-:W-:-:S04]  /*4690*/  USHF.L.U32 UR4, UR4, UR5, URZ ;  /* 0x0000000504047299 */ /* 0x000fc800080006ff */
[----:B-1----:R-:W-:-:S04]  /*46a0*/  LOP3.LUT R0, R0, UR8, RZ, 0xc0, !PT ;  /* 0x0000000800007c12 */ /* 0x002fc8000f8ec0ff */
[----:B------:R-:W-:-:S13]  /*46b0*/  ISETP.NE.AND P0, PT, R0, UR8, PT ;  /* 0x0000000800007c0c */ /* 0x000fda000bf05270 */
[----:B------:R-:W-:Y:S05]  /*46c0*/  @P0 BRA `(.L_x_95) ;  /* 0x0000000000580947 */ /* 0x000fea0003800000 */
[----:B------:R-:W1:Y:S02]  /*46d0*/  LDS R0, [UR6+0x18] ;  /* 0x00001806ff007984 */ /* 0x000e640008000800 */
[----:B-1----:R-:W-:-:S04]  /*46e0*/  LOP3.LUT R0, R0, UR4, RZ, 0xc0, !PT ;  /* 0x0000000400007c12 */ /* 0x002fc8000f8ec0ff */
[----:B------:R-:W-:-:S13]  /*46f0*/  ISETP.NE.AND P0, PT, R0, UR4, PT ;  /* 0x0000000400007c0c */ /* 0x000fda000bf05270 */
[----:B------:R-:W-:Y:S05]  /*4700*/  @P0 BRA `(.L_x_96) ;  /* 0x00000000003c0947 */ /* 0x000fea0003800000 */
[----:B------:R-:W1:Y:S01]  /*4710*/  S2R R2, SR_LANEID ;  /* 0x0000000000027919 */ /* 0x000e620000000000 */
[----:B------:R-:W-:Y:S01]  /*4720*/  ULOP3.LUT UR8, URZ, UR8, URZ, 0x33, !UPT ;  /* 0x00000008ff087292 */ /* 0x000fe2000f8e33ff */
[----:B------:R-:W-:Y:S01]  /*4730*/  LOP3.LUT R4, RZ, UR4, RZ, 0x33, !PT ;  /* 0x00000004ff047c12 */ /* 0x000fe2000f8e33ff */
[----:B------:R-:W-:Y:S02]  /*4740*/  VOTEU.ANY UR7, UPT, PT ;  /* 0x0000000000077886 */ /* 0x000fe400038e0100 */
[----:B------:R-:W-:Y:S01]  /*4750*/  UFLO.U32 UR7, UR7 ;  /* 0x00000007000772bd */ /* 0x000fe200080e0000 */
[----:B------:R-:W2:Y:S01]  /*4760*/  REDUX UR4, R4 ;  /* 0x00000000040473c4 */ /* 0x000ea20000000000 */
[----:B------:R-:W-:-:S06]  /*4770*/  IMAD.U32 R0, RZ, RZ, UR8 ;  /* 0x00000008ff007e24 */ /* 0x000fcc000f8e00ff */
[----:B------:R1:W-:Y:S01]  /*4780*/  UTCATOMSWS.AND URZ, UR8 ;  /* 0x0000000800ff79e3 */ /* 0x0003e20008000000 */
[----:B------:R-:W3:Y:S01]  /*4790*/  REDUX UR5, R0 ;  /* 0x00000000000573c4 */ /* 0x000ee20000000000 */
[----:B-1----:R-:W-:Y:S01]  /*47a0*/  ISETP.EQ.U32.AND P0, PT, R2, UR7, PT ;  /* 0x0000000702007c0c */ /* 0x002fe2000bf02070 */
[----:B--2---:R-:W-:Y:S01]  /*47b0*/  IMAD.U32 R2, RZ, RZ, UR4 ;  /* 0x00000004ff027e24 */ /* 0x004fe2000f8e00ff */
[----:B---3--:R-:W-:-:S11]  /*47c0*/  MOV R3, UR5 ;  /* 0x0000000500037c02 */ /* 0x008fd60008000f00 */
[----:B------:R1:W-:Y:S04]  /*47d0*/  @P0 ATOMS.AND RZ, [UR6+0x14], R3 ;  /* 0x00001403ffff098c */ /* 0x0003e8000a800006 */
[----:B------:R1:W-:Y:S01]  /*47e0*/  @P0 ATOMS.AND RZ, [UR6+0x18], R2 ;  /* 0x00001802ffff098c */ /* 0x0003e2000a800006 */
[----:B------:R-:W-:Y:S05]  /*47f0*/  BRA `(.L_x_97) ;  /* 0x0000000000147947 */ /* 0x000fea0003800000 */
.L_x_96:
[----:B------:R-:W-:Y:S02]  /*4800*/  MOV R2, 0x4820 ;  /* 0x0000482000027802 */ /* 0x000fe40000000f00 */
[----:B---345:R-:W-:Y:S05]  /*4810*/  CALL.REL.NOINC `($__internal_0_$__cuda_sm10x_tcgen05_guardrail_trap_col_being_dealloced_not_returned_by_alloc) ;  /* 0x00000058001c7944 */ /* 0x038fea0003c00000 */
[----:B------:R-:W-:Y:S05]  /*4820*/  BRA `(.L_x_97) ;  /* 0x0000000000087947 */ /* 0x000fea0003800000 */
.L_x_95:
[----:B------:R-:W-:Y:S02]  /*4830*/  MOV R2, 0x4850 ;  /* 0x0000485000027802 */ /* 0x000fe40000000f00 */
[----:B---345:R-:W-:Y:S05]  /*4840*/  CALL.REL.NOINC `($__internal_2_$__cuda_sm10x_tcgen05_guardrail_trap_unallocated_columns_being_dealloced) ;  /* 0x0000005800287944 */ /* 0x038fea0003c00000 */
.L_x_97:
[----:B------:R-:W-:Y:S01]  /*4850*/  NOP ;  /* 0x0000000000007918 */ /* 0x000fe20000000000 */
[----:B----4-:R-:W-:Y:S05]  /*4860*/  EXIT ;  /* 0x000000000000794d */ /* 0x010fea0003800000 */
.L_x_68:
[----:B------:R-:W-:-:S09]  /*4870*/  UISETP.NE.OR UP5, UPT, UR10, 0x3, !UP5 ;  /* 0x000000030a00788c */ /* 0x000fd2000efa5670 */
[----:B------:R-:W-:Y:S05]  /*4880*/  BRA.U UP5, `(.L_x_98) ;  /* 0x0000000d05407547 */ /* 0x000fea000b800000 */
[----:B------:R-:W1:Y:S01]  /*4890*/  LDC R0, c[0x0][0xb30] ;  /* 0x0002cc00ff007b82 */ /* 0x000e620000000800 */
[----:B------:R-:W2:Y:S01]  /*48a0*/  LDCU.64 UR8, c[0x0][0x888] ;  /* 0x00011100ff0877ac */ /* 0x000ea20008000a00 */
[----:B------:R-:W-:Y:S02]  /*48b0*/  HFMA2 R29, -RZ, RZ, 0, 0 ;  /* 0x00000000ff1d7431 */ /* 0x000fe400000001ff */
[----:B------:R-:W-:Y:S01]  /*48c0*/  IMAD.MOV.U32 R31, RZ, RZ, 0x1 ;  /* 0x00000001ff1f7424 */ /* 0x000fe200078e00ff */
[----:B------:R-:W-:Y:S01]  /*48d0*/  MOV R23, 0x2000 ;  /* 0x0000200000177802 */ /* 0x000fe20000000f00 */
[----:B------:R-:W3:Y:S01]  /*48e0*/  LDCU.64 UR4, c[0x0][0x890] ;  /* 0x00011200ff0477ac */ /* 0x000ee20008000a00 */
[----:B------:R-:W-:Y:S01]  /*48f0*/  IMAD.MOV.U32 R30, RZ, RZ, RZ ;  /* 0x000000ffff1e7224 */ /* 0x000fe200078e00ff */
[----:B------:R-:W4:Y:S01]  /*4900*/  LDC R19, c[0x0][0x370] ;  /* 0x0000dc00ff137b82 */ /* 0x000f220000000800 */
[----:B------:R-:W-:Y:S01]  /*4910*/  UMOV UR6, 0x400 ;  /* 0x0000040000067882 */ /* 0x000fe20000000000 */
[----:B------:R-:W-:-:S02]  /*4920*/  UPLOP3.LUT UP1, UPT, UPT, UPT, UPT, 0x40, 0x4 ;  /* 0x000000000004789c */ /* 0x000fc40003f2e870 */
[----:B------:R-:W-:-:S04]  /*4930*/  ULEA UR6, UR37, UR6, 0x18 ;  /* 0x0000000625067291 */ /* 0x000fc8000f8ec0ff */
[----:B------:R-:W4:Y:S01]  /*4940*/  LDC R2, c[0x0][0xb0c] ;  /* 0x0002c300ff027b82 */ /* 0x000f220000000800 */
[----:B------:R-:W-:Y:S02]  /*4950*/  UIADD3 UR13, UPT, UPT, UR6, 0x108, URZ ;  /* 0x00000108060d7890 */ /* 0x000fe4000fffe0ff */
[----:B--2---:R-:W-:Y:S02]  /*4960*/  UISETP.NE.U32.AND UP2, UPT, UR8, URZ, UPT ;  /* 0x000000ff0800728c */ /* 0x004fe4000bf45070 */
[----:B------:R-:W-:Y:S02]  /*4970*/  UIADD3 UR17, UPT, UPT, UR6, 0x100, URZ ;  /* 0x0000010006117890 */ /* 0x000fe4000fffe0ff */
[----:B---3--:R-:W-:Y:S01]  /*4980*/  UISETP.NE.U32.AND UP3, UPT, UR4, URZ, UPT ;  /* 0x000000ff0400728c */ /* 0x008fe2000bf65070 */
[----:B------:R-:W2:Y:S01]  /*4990*/  LDC R18, c[0x0][0xb20] ;  /* 0x0002c800ff127b82 */ /* 0x000ea20000000800 */
[----:B-1----:R-:W-:Y:S01]  /*49a0*/  ISETP.NE.AND P1, PT, R0, 0x1, PT ;  /* 0x000000010000780c */ /* 0x002fe20003f25270 */
[----:B------:R-:W-:-:S02]  /*49b0*/  UISETP.NE.AND.EX UP2, UPT, UR9, URZ, UPT, UP2 ;  /* 0x000000ff0900728c */ /* 0x000fc4000bf45320 */
[----:B------:R-:W-:Y:S02]  /*49c0*/  UPRMT UR13, UR37, 0x654, UR13 ;  /* 0x00000654250d7896 */ /* 0x000fe4000800000d */
[----:B------:R-:W-:Y:S02]  /*49d0*/  UISETP.NE.AND.EX UP3, UPT, UR5, URZ, UPT, UP3 ;  /* 0x000000ff0500728c */ /* 0x000fe4000bf65330 */
[----:B------:R-:W1:Y:S08]  /*49e0*/  LDC.64 R32, c[0x0][0x348] ;  /* 0x0000d200ff207b82 */ /* 0x000e700000000a00 */
[----:B------:R-:W3:Y:S08]  /*49f0*/  LDC.64 R16, c[0x0][0xb10] ;  /* 0x0002c400ff107b82 */ /* 0x000ef00000000a00 */
[----:B------:R-:W1:Y:S08]  /*4a00*/  LDC.64 R6, c[0x0][0xb18] ;  /* 0x0002c600ff067b82 */ /* 0x000e700000000a00 */
[----:B------:R-:W1:Y:S08]  /*4a10*/  LDC.64 R4, c[0x0][0xb28] ;  /* 0x0002ca00ff047b82 */ /* 0x000e700000000a00 */
[----:B--2-4-:R-:W1:Y:S02]  /*4a20*/  LDC R22, c[0x0][0x374] ;  /* 0x0000dd00ff167b82 */ /* 0x014e640000000800 */
.L_x_107:
[C---:B------:R-:W-:Y:S02]  /*4a30*/  LEA R0, R30.reuse, UR6, 0x3 ;  /* 0x000000061e007c11 */ /* 0x040fe4000f8e18ff */
[----:B------:R-:W-:Y:S02]  /*4a40*/  SHF.L.U32 R3, R29, 0x1f, RZ ;  /* 0x0000001f1d037819 */ /* 0x000fe400000006ff */
[----:B------:R-:W-:Y:S02]  /*4a50*/  LEA R24, R30, UR6, 0x4 ;  /* 0x000000061e187c11 */ /* 0x000fe4000f8e20ff */
[----:B--2---:R-:W2:Y:S02]  /*4a60*/  SYNCS.PHASECHK.TRANS64.TRYWAIT P0, [R0+URZ+0x130], R3 ;  /* 0x00013003000075a7 */ /* 0x004ea400080011ff */
[----:B--2---:R-:W-:Y:S05]  /*4a70*/  @!P0 BRA `(.L_x_99) ;  /* 0x0000005000c08947 */ /* 0x004fea0003800000 */
.L_x_191:
[----:B------:R-:W-:Y:S01]  /*4a80*/  ISETP.GE.AND P0, PT, R72, 0x1, PT ;  /* 0x000000014800780c */ /* 0x000fe20003f06270 */
[----:B------:R-:W4:Y:S01]  /*4a90*/  LDS.128 R24, [R24+0x1c0] ;  /* 0x0001c00018187984 */ /* 0x000f220000000c00 */
[----:B--2---:R-:W-:Y:S01]  /*4aa0*/  VIADD R0, R0, 0x140 ;  /* 0x0000014000007836 */ /* 0x004fe20000000000 */
[----:B------:R-:W-:Y:S01]  /*4ab0*/  @!PT LDS RZ, [RZ] ;  /* 0x00000000fffff984 */ /* 0x000fe20000000800 */
[----:B------:R-:W-:Y:S01]  /*4ac0*/  @!PT LDS RZ, [RZ] ;  /* 0x00000000fffff984 */ /* 0x000fe20000000800 */
[----:B------:R-:W-:Y:S01]  /*4ad0*/  @!PT LDS RZ, [RZ] ;  /* 0x00000000fffff984 */ /* 0x000fe20000000800 */
[----:B------:R-:W-:Y:S01]  /*4ae0*/  @!PT LDS RZ, [RZ] ;  /* 0x00000000fffff984 */ /* 0x000fe20000000800 */
[----:B------:R2:W-:Y:S06]  /*4af0*/  MEMBAR.ALL.CTA ;  /* 0x0000000000007992 */ /* 0x0005ec0000008000 */
[----:B--2---:R-:W2:Y:S01]  /*4b00*/  FENCE.VIEW.ASYNC.S ;  /* 0x00000000000073c6 */ /* 0x004ea20000000000 */
[----:B------:R-:W-:Y:S04]  /*4b10*/  PRMT R0, RZ, 0x654, R0 ;  /* 0x00000654ff007816 */ /* 0x000fe80000000000 */
[----:B--2---:R2:W-:Y:S01]  /*4b20*/  SYNCS.ARRIVE.TRANS64.RED.A1T0 RZ, [R0+URZ], RZ ;  /* 0x000000ff00ff79a7 */ /* 0x0045e200081004ff */
[----:B----4-:R-:W-:Y:S11]  /*4b30*/  LOP3.LUT P3, RZ, R26, 0x1, RZ, 0xc0, !PT ;  /* 0x000000011aff7812 */ /* 0x010ff6000786c0ff */
[----:B------:R-:W-:Y:S02]  /*4b40*/  @!UPT UIADD3 URZ, UPT, UPT, URZ, URZ, URZ ;  /* 0x000000fffffff290 */ /* 0x000fe4000fffe0ff */
[----:B------:R-:W-:Y:S02]  /*4b50*/  @P3 MOV R13, R24 ;  /* 0x00000018000d3202 */ /* 0x000fe40000000f00 */
[----:B------:R-:W-:Y:S01]  /*4b60*/  @P3 LOP3.LUT R8, R25, 0xffff, RZ, 0xc0, !PT ;  /* 0x0000ffff19083812 */ /* 0x000fe200078ec0ff */
[----:B--2---:R-:W-:Y:S06]  /*4b70*/  @!P0 BRA `(.L_x_100) ;  /* 0x0000000000a48947 */ /* 0x004fec0003800000 */
[----:B-1----:R-:W-:Y:S01]  /*4b80*/  IMAD.HI.U32 R35, R22, R7, RZ ;  /* 0x0000000716237227 */ /* 0x002fe200078e00ff */
[----:B------:R-:W-:Y:S02]  /*4b90*/  ISETP.NE.AND P0, PT, R6, 0x1, PT ;  /* 0x000000010600780c */ /* 0x000fe40003f05270 */
[----:B------:R-:W-:Y:S01]  /*4ba0*/  ISETP.NE.AND P2, PT, R72, 0x1, PT ;  /* 0x000000014800780c */ /* 0x000fe20003f45270 */
[----:B---3--:R-:W-:Y:S01]  /*4bb0*/  IMAD.HI.U32 R34, R19, R16, RZ ;  /* 0x0000001013227227 */ /* 0x008fe200078e00ff */
[----:B------:R-:W-:Y:S02]  /*4bc0*/  SHF.R.U32.HI R35, RZ, R18, R35 ;  /* 0x00000012ff237219 */ /* 0x000fe40000011623 */
[----:B------:R-:W-:Y:S01]  /*4bd0*/  ISETP.NE.AND P4, PT, R2, 0x1, PT ;  /* 0x000000010200780c */ /* 0x000fe20003f85270 */
[----:B------:R-:W-:Y:S01]  /*4be0*/  IMAD.HI.U32 R36, R13, R16, RZ ;  /* 0x000000100d247227 */ /* 0x000fe200078e00ff */
[----:B------:R-:W-:Y:S02]  /*4bf0*/  SHF.R.U32.HI R34, RZ, R17, R34 ;  /* 0x00000011ff227219 */ /* 0x000fe40000011622 */
[----:B------:R-:W-:Y:S01]  /*4c00*/  SEL R3, R22, R35, !P0 ;  /* 0x0000002316037207 */ /* 0x000fe20004000000 */
[C---:B------:R-:W-:Y:S01]  /*4c10*/  IMAD.HI.U32 R35, R8.reuse, R7, RZ ;  /* 0x0000000708237227 */ /* 0x040fe200078e00ff */
[----:B------:R-:W-:Y:S02]  /*4c20*/  SEL R11, R19, R34, !P4 ;  /* 0x00000022130b7207 */ /* 0x000fe40006000000 */
[----:B------:R-:W-:Y:S01]  /*4c30*/  SHF.R.U32.HI R36, RZ, R17, R36 ;  /* 0x00000011ff247219 */ /* 0x000fe20000011624 */
[----:B------:R-:W-:Y:S01]  /*4c40*/  IMAD.HI.U32 R38, R3, R4, RZ ;  /* 0x0000000403267227 */ /* 0x000fe200078e00ff */
[----:B------:R-:W-:Y:S03]  /*4c50*/  SHF.R.U32.HI R35, RZ, R18, R35 ;  /* 0x00000012ff237219 */ /* 0x000fe60000011623 */
[----:B------:R-:W-:Y:S01]  /*4c60*/  IMAD.HI.U32 R34, R11, R4, RZ ;  /* 0x000000040b227227 */ /* 0x000fe200078e00ff */
[----:B------:R-:W-:Y:S02]  /*4c70*/  @P2 SHF.R.U32.HI R3, RZ, R5, R38 ;  /* 0x00000005ff032219 */ /* 0x000fe40000011626 */
[----:B------:R-:W-:Y:S02]  /*4c80*/  SEL R9, R8, R35, !P0 ;  /* 0x0000002308097207 */ /* 0x000fe40004000000 */
[----:B------:R-:W-:Y:S01]  /*4c90*/  @P2 SHF.R.U32.HI R11, RZ, R5, R34 ;  /* 0x00000005ff0b2219 */ /* 0x000fe20000011622 */
[C---:B------:R-:W-:Y:S01]  /*4ca0*/  IMAD R10, R72.reuse, R3, RZ ;  /* 0x00000003480a7224 */ /* 0x040fe200078e02ff */
[----:B------:R-:W-:Y:S01]  /*4cb0*/  SEL R3, R13, R36, !P4 ;  /* 0x000000240d037207 */ /* 0x000fe20006000000 */
[C---:B------:R-:W-:Y:S03]  /*4cc0*/  IMAD.HI.U32 R14, R9.reuse, R4, RZ ;  /* 0x00000004090e7227 */ /* 0x040fe600078e00ff */
[----:B------:R-:W-:Y:S01]  /*4cd0*/  ISETP.GE.AND P0, PT, R9, R10, PT ;  /* 0x0000000a0900720c */ /* 0x000fe20003f06270 */
[C---:B------:R-:W-:Y:S01]  /*4ce0*/  IMAD R12, R72.reuse, R11, RZ ;  /* 0x0000000b480c7224 */ /* 0x040fe200078e02ff */
[-C--:B------:R-:W-:Y:S04]  /*4cf0*/  SHF.R.U32.HI R14, RZ, R5.reuse, R14 ;  /* 0x00000005ff0e7219 */ /* 0x080fe8000001160e */
[----:B------:R-:W-:Y:S02]  /*4d00*/  ISETP.GE.OR P0, PT, R3, R12, P0 ;  /* 0x0000000c0300720c */ /* 0x000fe40000706670 */
[----:B------:R-:W-:Y:S05]  /*4d10*/  SEL R15, R9, R14, !P2 ;  /* 0x0000000e090f7207 */ /* 0x000fea0005000000 */
[----:B------:R-:W-:Y:S04]  /*4d20*/  IMAD.MOV R14, RZ, RZ, -R15 ;  /* 0x000000ffff0e7224 */ /* 0x000fe800078e0a0f */
[----:B------:R-:W-:Y:S02]  /*4d30*/  IMAD R14, R72, R14, R9 ;  /* 0x0000000e480e7224 */ /* 0x000fe400078e0209 */
[C---:B------:R-:W-:Y:S05]  /*4d40*/  @!P0 IMAD.HI.U32 R10, R3.reuse, R4, RZ ;  /* 0x00000004030a8227 */ /* 0x040fea00078e00ff */
[----:B------:R-:W-:Y:S04]  /*4d50*/  @!P0 SHF.R.U32.HI R10, RZ, R5, R10 ;  /* 0x00000005ff0a8219 */ /* 0x000fe8000001160a */
[----:B------:R-:W-:Y:S01]  /*4d60*/  @!P0 SEL R0, R3, R10, !P2 ;  /* 0x0000000a03008207 */ /* 0x000fe20005000000 */
[----:B------:R-:W-:Y:S03]  /*4d70*/  IMAD.MOV R10, RZ, RZ, -R3 ;  /* 0x000000ffff0a7224 */ /* 0x000fe600078e0a03 */
[----:B------:R-:W-:Y:S01]  /*4d80*/  @!P0 IADD3 R15, PT, PT, R15, -R0, RZ ;  /* 0x800000000f0f8210 */ /* 0x000fe20007ffe0ff */
[----:B------:R-:W-:Y:S01]  /*4d90*/  @!P0 IMAD R0, R11, R14, R0 ;  /* 0x0000000e0b008224 */ /* 0x000fe200078e0200 */
[----:B------:R-:W-:Y:S01]  /*4da0*/  IADD3 R11, PT, PT, -R9, RZ, RZ ;  /* 0x000000ff090b7210 */ /* 0x000fe20007ffe1ff */
[----:B------:R-:W-:Y:S02]  /*4db0*/  IMAD R13, R2, R10, R13 ;  /* 0x0000000a020d7224 */ /* 0x000fe400078e020d */
[----:B------:R-:W-:Y:S02]  /*4dc0*/  @!P0 IMAD R9, R15, R72, R3 ;  /* 0x000000480f098224 */ /* 0x000fe400078e0203 */
[----:B------:R-:W-:Y:S02]  /*4dd0*/  @!P0 IMAD.MOV.U32 R3, RZ, RZ, R0 ;  /* 0x000000ffff038224 */ /* 0x000fe400078e0000 */
[----:B------:R-:W-:Y:S02]  /*4de0*/  IMAD R8, R6, R11, R8 ;  /* 0x0000000b06087224 */ /* 0x000fe400078e0208 */
[----:B------:R-:W-:Y:S02]  /*4df0*/  IMAD R13, R3, R2, R13 ;  /* 0x00000002030d7224 */ /* 0x000fe400078e020d */
[----:B------:R-:W-:Y:S02]  /*4e00*/  IMAD R8, R9, R6, R8 ;  /* 0x0000000609087224 */ /* 0x000fe400078e0208 */
.L_x_100:
[----:B------:R-:W-:Y:S05]  /*4e10*/  BRA.U UP1, `(.L_x_101) ;  /* 0x0000000101107547 */ /* 0x000fea000b800000 */
[----:B------:R-:W-:Y:S04]  /*4e20*/  MOV R0, UR7 ;  /* 0x0000000700007c02 */ /* 0x000fe80008000f00 */
[----:B------:R-:W-:Y:S04]  /*4e30*/  SHF.L.U32 R3, R0, 0x1f, RZ ;  /* 0x0000001f00037819 */ /* 0x000fe800000006ff */
[----:B------:R-:W2:Y:S02]  /*4e40*/  SYNCS.PHASECHK.TRANS64.TRYWAIT P0, [UR6+0x128], R3 ;  /* 0x00012803ff0075a7 */ /* 0x000ea40008001106 */
[----:B--2---:R-:W-:Y:S05]  /*4e50*/  @!P0 BRA `(.L_x_102) ;  /* 0x0000004c00dc8947 */ /* 0x004fea0003800000 */
.L_x_101:
[----:B------:R-:W-:Y:S02]  /*4e60*/  R2UR UR19, R21 ;  /* 0x00000000151372ca */ /* 0x000fe400000e0000 */
[----:B------:R-:W-:Y:S02]  /*4e70*/  R2UR UR18, R20 ;  /* 0x00000000141272ca */ /* 0x000fe400000e0000 */
[----:B------:R-:W-:Y:S02]  /*4e80*/  ISETP.NE.U32.AND P2, PT, RZ, UR4, PT ;  /* 0x00000004ff007c0c */ /* 0x000fe4000bf45070 */
[----:B------:R-:W-:Y:S02]  /*4e90*/  SHF.L.U32 R12, R31, 0x1f, RZ ;  /* 0x0000001f1f0c7819 */ /* 0x000fe400000006ff */
[----:B------:R-:W-:Y:S05]  /*4ea0*/  ISETP.NE.AND.EX P2, PT, RZ, UR5, PT, P2 ;  /* 0x00000005ff007c0c */ /* 0x000fea000bf45320 */
[----:B------:R-:W-:Y:S02]  /*4eb0*/  USHF.L.U32 UR19, UR19, 0x7, URZ ;  /* 0x0000000713137899 */ /* 0x000fe400080006ff */
[----:B------:R-:W-:Y:S01]  /*4ec0*/  USHF.L.U32 UR18, UR18, 0x7, URZ ;  /* 0x0000000712127899 */ /* 0x000fe200080006ff */
[----:B------:R-:W-:Y:S11]  /*4ed0*/  BRA.U !UP3, `(.L_x_103) ;  /* 0x000000010b347547 */ /* 0x000ff6000b800000 */
[----:B------:R-:W-:Y:S01]  /*4ee0*/  UPLOP3.LUT UP0, UPT, UPT, UPT, UP2, 0x80, 0x8 ;  /* 0x000000000008789c */ /* 0x000fe20003f0f020 */
[----:B--2---:R-:W-:Y:S02]  /*4ef0*/  HFMA2 R0, -RZ, RZ, 0, 5.9604644775390625e-08 ;  /* 0x00000001ff007431 */ /* 0x004fe400000001ff */
[----:B------:R-:W-:Y:S03]  /*4f00*/  IMAD.MOV.U32 R171, RZ, RZ, 0x1 ;  /* 0x00000001ffab7424 */ /* 0x000fe600078e00ff */
[----:B------:R-:W-:Y:S05]  /*4f10*/  PLOP3.LUT P0, PT, PT, PT, UP0, 0x80, 0x8 ;  /* 0x000000000008781c */ /* 0x000fea0003f0f008 */
[----:B------:R-:W2:Y:S01]  /*4f20*/  @UP0 LDCU.64 UR10, c[0x0][0x888] ;  /* 0x00011100ff0a07ac */ /* 0x000ea20008000a00 */
[----:B------:R-:W-:Y:S07]  /*4f30*/  @UP0 UIMAD UR8, UR36, UR4, URZ ;  /* 0x00000004240802a4 */ /* 0x000fee000f8e02ff */
[----:B------:R-:W-:Y:S01]  /*4f40*/  @!P0 PRMT R171, R0, 0x7610, R171 ;  /* 0x0000761000ab8816 */ /* 0x000fe200000000ab */
[----:B--2---:R-:W-:Y:S03]  /*4f50*/  @UP0 UIMAD.WIDE UR10, UR8, 0x4, UR10 ;  /* 0x00000004080a08a5 */ /* 0x004fe6000f8e020a */
[----:B------:R-:W2:Y:S03]  /*4f60*/  @!UP0 LDCU UR8, c[0x0][0x880] ;  /* 0x00011000ff0887ac */ /* 0x000ea60008000800 */
[----:B------:R-:W-:Y:S01]  /*4f70*/  IMAD.U32 R10, RZ, RZ, UR10 ;  /* 0x0000000aff0a7e24 */ /* 0x000fe2000f8e00ff */
[----:B------:R-:W-:Y:S05]  /*4f80*/  MOV R11, UR11 ;  /* 0x0000000b000b7c02 */ /* 0x000fea0008000f00 */
[----:B-----5:R4:W5:Y:S02]  /*4f90*/  @P0 LDG.E R81, desc[UR46][R10.64] ;  /* 0x0000002e0a510981 */ /* 0x020964000c1e1900 */
[----:B--2-4-:R-:W-:Y:S07]  /*4fa0*/  @!P0 IMAD.U32 R81, RZ, RZ, UR8 ;  /* 0x00000008ff518e24 */ /* 0x014fee000f8e00ff */
.L_x_103:
[----:B-----5:R-:W-:Y:S01]  /*4fb0*/  @!P2 FSETP.EQ.AND P0, PT, R81, RZ, PT ;  /* 0x000000ff5100a20b */ /* 0x020fe20003f02000 */
[----:B------:R-:W-:Y:S01]  /*4fc0*/  @!UPT UIADD3 URZ, UPT, UPT, URZ, URZ, URZ ;  /* 0x000000fffffff290 */ /* 0x000fe2000fffe0ff */
[----:B------:R-:W-:Y:S11]  /*4fd0*/  @!P2 BRA `(.L_x_104) ;  /* 0x000000000014a947 */ /* 0x000ff60003800000 */
[----:B------:R-:W-:Y:S02]  /*4fe0*/  LOP3.LUT P2, RZ, R171, 0xff, RZ, 0xc0, !PT ;  /* 0x000000ffabff7812 */ /* 0x000fe4000784c0ff */
[----:B------:R-:W-:Y:S04]  /*4ff0*/  PLOP3.LUT P0, PT, PT, PT, UP0, 0x80, 0x8 ;  /* 0x000000000008781c */ /* 0x000fe80003f0f008 */
[----:B------:R-:W-:Y:S07]  /*5000*/  PLOP3.LUT P0, PT, P0, PT, PT, 0x8, 0x80 ;  /* 0x000000000080781c */ /* 0x000fee000070e170 */
[----:B------:R-:W-:Y:S11]  /*5010*/  @P2 FSETP.EQ.AND P0, PT, R81, RZ, PT ;  /* 0x000000ff5100220b */ /* 0x000ff60003f02000 */
[----:B------:R-:W-:Y:S02]  /*5020*/  @!UPT UIADD3 URZ, UPT, UPT, URZ, URZ, URZ ;  /* 0x000000fffffff290 */ /* 0x000fe4000fffe0ff */
.L_x_104:
[----:B------:R-:W4:Y:S01]  /*5030*/  SYNCS.PHASECHK.TRANS64.TRYWAIT P2, [UR6+0x110], R12 ;  /* 0x0001100cff0075a7 */ /* 0x000f220008041106 */
[----:B------:R-:W-:Y:S04]  /*5040*/  ELECT P4, URZ, PT ;  /* 0x0000000000ff782f */ /* 0x000fe80003880000 */
[----:B------:R-:W-:Y:S11]  /*5050*/  PLOP3.LUT P4, PT, P0, P4, PT, 0xf2, 0x2f ;  /* 0x00000000002f781c */ /* 0x000ff60000789e72 */
[----:B------:R-:W-:Y:S02]  /*5060*/  @!UPT UIADD3 URZ, UPT, UPT, URZ, URZ, URZ ;  /* 0x000000fffffff290 */ /* 0x000fe4000fffe0ff */
[----:B-1----:R-:W-:Y:S05]  /*5070*/  @!P4 IADD3 R21, P0, PT, R32, 0x580, RZ ;  /* 0x000005802015c810 */ /* 0x002fea0007f1e0ff */
[----:B------:R-:W-:Y:S01]  /*5080*/  @!P4 IMAD.X R20, RZ, RZ, R33, P0 ;  /* 0x000000ffff14c224 */ /* 0x000fe200000e0621 */
[----:B----4-:R-:W-:Y:S07]  /*5090*/  @!P2 BRA `(.L_x_105) ;  /* 0x0000004c0064a947 */ /* 0x010fee0003800000 */
.L_x_194:
[----:B------:R-:W4:Y:S01]  /*50a0*/  LDC.64 R14, c[0x0][0xb10] ;  /* 0x0002c400ff0e7b82 */ /* 0x000f220000000a00 */
[----:B------:R-:W-:Y:S01]  /*50b0*/  @!P4 R2UR UR8, R20 ;  /* 0x000000001408c2ca */ /* 0x000fe200000e0000 */
[----:B------:R-:W-:Y:S01]  /*50c0*/  VOTEU.ALL UP1, P4 ;  /* 0x0000000000ff7886 */ /* 0x000fe20002020000 */
[----:B------:R-:W-:Y:S01]  /*50d0*/  @!P4 R2UR UR9, R21 ;  /* 0x000000001509c2ca */ /* 0x000fe200000e0000 */
[----:B------:R-:W-:Y:S01]  /*50e0*/  UMOV UR10, 0x0 ;  /* 0x00000000000a7882 */ /* 0x000fe20000000000 */
[----:B------:R-:W-:Y:S03]  /*50f0*/  UMOV UR11, 0x10000000 ;  /* 0x10000000000b7882 */ /* 0x000fe60000000000 */
[----:B------:R-:W5:Y:S01]  /*5100*/  LDC.64 R10, c[0x0][0xb18] ;  /* 0x0002c600ff0a7b82 */ /* 0x000f620000000a00 */
[----:B------:R-:W-:Y:S01]  /*5110*/  @!UP1 UIADD3 UR16, UPT, UPT, UR6, 0x200, URZ ;  /* 0x0000020006109890 */ /* 0x000fe2000fffe0ff */
[----:B------:R-:W-:Y:S01]  /*5120*/  @P3 SHF.R.U32.HI R28, RZ, 0x10, R25 ;  /* 0x00000010ff1c3819 */ /* 0x000fe20000011619 */
[----:B------:R-:W-:Y:S01]  /*5130*/  VOTEU.ALL UP1, P4 ;  /* 0x0000000000ff7886 */ /* 0x000fe20002020000 */
[----:B------:R-:W-:Y:S01]  /*5140*/  UMOV UR20, UR36 ;  /* 0x0000002400147c82 */ /* 0x000fe20008000000 */
[----:B------:R-:W-:Y:S03]  /*5150*/  VIADD R30, R30, 0x1 ;  /* 0x000000011e1e7836 */ /* 0x000fe60000000000 */
[----:B--2---:R-:W2:Y:S01]  /*5160*/  @!P1 LDC R0, c[0x0][0xb20] ;  /* 0x0002c800ff009b82 */ /* 0x004ea20000000800 */
[----:B------:R-:W-:Y:S01]  /*5170*/  IMAD.U32 R21, RZ, RZ, UR8 ;  /* 0x00000008ff157e24 */ /* 0x000fe2000f8e00ff */
[----:B------:R-:W-:Y:S06]  /*5180*/  UPRMT UR8, UR37, 0x654, UR17 ;  /* 0x0000065425087896 */ /* 0x000fec0008000011 */
[----:B-1----:R-:W1:Y:S01]  /*5190*/  @!P1 LDC R3, c[0x0][0xb0c] ;  /* 0x0002c300ff039b82 */ /* 0x002e620000000800 */
[----:B------:R-:W-:Y:S01]  /*51a0*/  IMAD.U32 R20, RZ, RZ, UR9 ;  /* 0x00000009ff147e24 */ /* 0x000fe2000f8e00ff */
[----:B------:R-:W-:Y:S04]  /*51b0*/  @!P4 R2UR UR15, R21 ;  /* 0x00000000150fc2ca */ /* 0x000fe800000e0000 */
[----:B------:R-:W-:Y:S01]  /*51c0*/  @!P4 R2UR UR14, R20 ;  /* 0x00000000140ec2ca */ /* 0x000fe200000e0000 */
[----:B------:R-:W-:Y:S11]  /*51d0*/  @!P4 IMAD.MOV.U32 R20, RZ, RZ, 0x2000 ;  /* 0x00002000ff14c424 */ /* 0x000ff600078e00ff */
[----:B------:R-:W-:Y:S01]  /*51e0*/  @!UPT UIADD3 URZ, UPT, UPT, URZ, URZ, URZ ;  /* 0x000000fffffff290 */ /* 0x000fe2000fffe0ff */
[----:B------:R1:W-:Y:S01]  /*51f0*/  @!UP1 UTMALDG.3D [UR16], [UR14], desc[UR10] ;  /* 0x00000a100e0095b4 */ /* 0x0003e20008011000 */
[----:B------:R1:W-:Y:S02]  /*5200*/  @!P4 SYNCS.ARRIVE.TRANS64.RED.A0TR RZ, [UR6+0x100], R20 ;  /* 0x00010014ffffc9a7 */ /* 0x0003e40008300406 */
[----:B-1----:R-:W-:Y:S01]  /*5210*/  @!P1 ISETP.NE.AND P2, PT, R3, 0x1, PT ;  /* 0x000000010300980c */ /* 0x002fe20003f45270 */
[C---:B----4-:R-:W-:Y:S01]  /*5220*/  @!P1 IMAD.HI.U32 R14, R13.reuse, R14, RZ ;  /* 0x0000000e0d0e9227 */ /* 0x050fe200078e00ff */
[----:B-----5:R-:W-:Y:S03]  /*5230*/  @!P1 ISETP.NE.AND P0, PT, R10, 0x1, PT ;  /* 0x000000010a00980c */ /* 0x020fe60003f05270 */
[C---:B------:R-:W-:Y:S01]  /*5240*/  @!P1 IMAD.HI.U32 R11, R8.reuse, R11, RZ ;  /* 0x0000000b080b9227 */ /* 0x040fe200078e00ff */
[----:B------:R-:W-:Y:S04]  /*5250*/  @!P1 SHF.R.U32.HI R14, RZ, R15, R14 ;  /* 0x0000000fff0e9219 */ /* 0x000fe8000001160e */
[----:B--2---:R-:W-:Y:S01]  /*5260*/  @!P1 SHF.R.U32.HI R9, RZ, R0, R11 ;  /* 0x00000000ff099219 */ /* 0x004fe2000001160b */
[----:B------:R-:W-:Y:S01]  /*5270*/  SYNCS.ARRIVE.TRANS64.RED.A1T0 RZ, [UR8], RZ ;  /* 0x000000ffffff79a7 */ /* 0x000fe20008100408 */
[----:B------:R-:W-:Y:S02]  /*5280*/  @!P1 SEL R14, R13, R14, !P2 ;  /* 0x0000000e0d0e9207 */ /* 0x000fe40005000000 */
[----:B------:R-:W-:Y:S01]  /*5290*/  @!P1 SEL R9, R8, R9, !P0 ;  /* 0x0000000908099207 */ /* 0x000fe20004000000 */
[----:B------:R-:W1:Y:S04]  /*52a0*/  SYNCS.PHASECHK.TRANS64.TRYWAIT P5, [UR6+0x118], R12 ;  /* 0x0001180cff0075a7 */ /* 0x000e6800080a1106 */
[----:B------:R-:W-:Y:S02]  /*52b0*/  @!P1 IMAD.IADD R0, R9, 0x1, -R14 ;  /* 0x0000000109009824 */ /* 0x000fe400078e0a0e */
[----:B------:R-:W-:Y:S02]  /*52c0*/  @!P1 IMAD.IADD R9, R14, 0x1, -R9 ;  /* 0x000000010e099824 */ /* 0x000fe400078e0a09 */
[----:B------:R-:W-:Y:S02]  /*52d0*/  @!P1 IMAD R13, R0, R3, R13 ;  /* 0x00000003000d9224 */ /* 0x000fe400078e020d */
[----:B------:R-:W-:Y:S01]  /*52e0*/  @!P1 IMAD R8, R9, R10, R8 ;  /* 0x0000000a09089224 */ /* 0x000fe200078e0208 */
[----:B-1----:R-:W-:Y:S06]  /*52f0*/  @!P5 BRA `(.L_x_106) ;  /* 0x0000004800e4d947 */ /* 0x002fec0003800000 */
.L_x_196:
[----:B-1----:R-:W-:Y:S01]  /*5300*/  @!P4 IADD3 R3, P0, PT, R32, 0x580, RZ ;  /* 0x000005802003c810 */ /* 0x002fe20007f1e0ff */
[----:B------:R-:W-:Y:S01]  /*5310*/  VOTEU.ALL UP1, P4 ;  /* 0x0000000000ff7886 */ /* 0x000fe20002020000 */
[----:B------:R-:W-:Y:S01]  /*5320*/  UMOV UR20, 0x0 ;  /* 0x0000000000147882 */ /* 0x000fe20000000000 */
[----:B------:R-:W-:Y:S01]  /*5330*/  UMOV UR21, 0x10000000 ;  /* 0x1000000000157882 */ /* 0x000fe20000000000 */
[----:B------:R-:W-:Y:S01]  /*5340*/  @!P4 R2UR UR9, R3 ;  /* 0x000000000309c2ca */ /* 0x000fe200000e0000 */
[----:B------:R-:W-:Y:S01]  /*5350*/  @!P4 IMAD.X R0, RZ, RZ, R33, P0 ;  /* 0x000000ffff00c224 */ /* 0x000fe200000e0621 */
[----:B------:R-:W-:Y:S01]  /*5360*/  @!UP1 UIADD3 UR10, UPT, UPT, UR18, 0x40, URZ ;  /* 0x00000040120a9890 */ /* 0x000fe2000fffe0ff */
[----:B------:R-:W-:Y:S01]  /*5370*/  ISETP.NE.AND P0, PT, R30, 0x2, PT ;  /* 0x000000021e00780c */ /* 0x000fe20003f05270 */
[----:B------:R-:W-:Y:S01]  /*5380*/  UMOV UR11, UR19 ;  /* 0x00000013000b7c82 */ /* 0x000fe20008000000 */
[----:B------:R-:W-:Y:S01]  /*5390*/  UMOV UR12, UR36 ;  /* 0x00000024000c7c82 */ /* 0x000fe20008000000 */
[----:B------:R-:W-:Y:S01]  /*53a0*/  @!P4 R2UR UR8, R0 ;  /* 0x000000000008c2ca */ /* 0x000fe200000e0000 */
[----:B------:R-:W-:Y:S01]  /*53b0*/  IMAD.IADD R20, R8, 0x1, R147 ;  /* 0x0000000108147824 */ /* 0x000fe200078e0293 */
[----:B------:R-:W-:Y:S01]  /*53c0*/  @P3 R2UR UR36, R28 ;  /* 0x000000001c2432ca */ /* 0x000fe200000e0000 */
[----:B------:R-:W-:Y:S01]  /*53d0*/  IMAD.IADD R21, R13, 0x1, R170 ;  /* 0x000000010d157824 */ /* 0x000fe200078e02aa */
[----:B------:R-:W-:Y:S02]  /*53e0*/  SEL R0, RZ, 0x1, P0 ;  /* 0x00000001ff007807 */ /* 0x000fe40000000000 */
[----:B------:R-:W-:Y:S01]  /*53f0*/  LOP3.LUT R31, R31, 0x1, RZ, 0x3c, !PT ;  /* 0x000000011f1f7812 */ /* 0x000fe200078e3cff */
[----:B------:R-:W-:Y:S01]  /*5400*/  IMAD.U32 R10, RZ, RZ, UR9 ;  /* 0x00000009ff0a7e24 */ /* 0x000fe2000f8e00ff */
[----:B------:R-:W-:Y:S01]  /*5410*/  @!UP1 UIADD3 UR9, UPT, UPT, UR6, 0x108, URZ ;  /* 0x0000010806099890 */ /* 0x000fe2000fffe0ff */
[----:B------:R-:W-:Y:S02]  /*5420*/  LOP3.LUT R29, R29, R0, RZ, 0x3c, !PT ;  /* 0x000000001d1d7212 */ /* 0x000fe400078e3cff */
[----:B------:R-:W-:Y:S02]  /*5430*/  SEL R30, R30, RZ, P0 ;  /* 0x000000ff1e1e7207 */ /* 0x000fe40000000000 */
[----:B------:R-:W-:Y:S01]  /*5440*/  IMAD.U32 R11, RZ, RZ, UR8 ;  /* 0x00000008ff0b7e24 */ /* 0x000fe2000f8e00ff */
[----:B------:R-:W-:Y:S01]  /*5450*/  @!P4 R2UR UR14, R10 ;  /* 0x000000000a0ec2ca */ /* 0x000fe200000e0000 */
[----:B------:R-:W-:Y:S01]  /*5460*/  @!UP1 UIADD3 UR8, UPT, UPT, UR6, 0x2200, URZ ;  /* 0x0000220006089890 */ /* 0x000fe2000fffe0ff */
[----:B------:R-:W-:Y:S02]  /*5470*/  VOTEU.ALL UP1, P4 ;  /* 0x0000000000ff7886 */ /* 0x000fe40002020000 */
[----:B------:R-:W-:Y:S11]  /*5480*/  @!P4 R2UR UR15, R11 ;  /* 0x000000000b0fc2ca */ /* 0x000ff600000e0000 */
[----:B------:R-:W-:Y:S02]  /*5490*/  @!UPT UIADD3 URZ, UPT, UPT, URZ, URZ, URZ ;  /* 0x000000fffffff290 */ /* 0x000fe4000fffe0ff */
[----:B------:R2:W-:Y:S01]  /*54a0*/  @!UP1 UTMALDG.3D [UR8], [UR14], desc[UR20] ;  /* 0x000014080e0095b4 */ /* 0x0005e20008011000 */
[----:B------:R2:W-:Y:S01]  /*54b0*/  @!P4 SYNCS.ARRIVE.TRANS64.RED.A0TR RZ, [UR6+0x108], R23 ;  /* 0x00010817ffffc9a7 */ /* 0x0005e20008300406 */
[----:B------:R-:W-:Y:S01]  /*54c0*/  UPLOP3.LUT UP1, UPT, UPT, UPT, UPT, 0x80, 0x8 ;  /* 0x000000000008789c */ /* 0x000fe20003f2f070 */
[----:B------:R-:W-:Y:S01]  /*54d0*/  SYNCS.ARRIVE.TRANS64.RED.A1T0 RZ, [UR13], RZ ;  /* 0x000000ffffff79a7 */ /* 0x000fe2000810040d */
[----:B------:R-:W-:Y:S09]  /*54e0*/  @P3 BRA `(.L_x_107) ;  /* 0xfffffff400503947 */ /* 0x000ff2000383ffff */
[----:B------:R-:W-:-:S04]  /*54f0*/  SHF.L.U32 R3, R31, 0x1f, RZ ;  /* 0x0000001f1f037819 */ /* 0x000fc800000006ff */
[----:B------:R-:W1:Y:S02]  /*5500*/  SYNCS.PHASECHK.TRANS64.TRYWAIT P0, [UR6+0x110], R3 ;  /* 0x00011003ff0075a7 */ /* 0x000e640008001106 */
[----:B-1----:R-:W-:Y:S05]  /*5510*/  @!P0 BRA `(.L_x_108) ;  /* 0x0000004800748947 */ /* 0x002fea0003800000 */
.L_x_198:
[----:B-1----:R-:W-:-:S07]  /*5520*/  MOV R0, UR6 ;  /* 0x0000000600007c02 */ /* 0x002fce0008000f00 */
.L_x_109:
[----:B-1----:R-:W-:-:S04]  /*5530*/  SHF.L.U32 R3, R31, 0x1f, RZ ;  /* 0x0000001f1f037819 */ /* 0x002fc800000006ff */
[----:B------:R1:W4:Y:S03]  /*5540*/  SYNCS.PHASECHK.TRANS64.TRYWAIT P0, [R0+URZ+0x118], R3 ;  /* 0x00011803000075a7 */ /* 0x00032600080011ff */
[----:B----4-:R-:W-:Y:S05]  /*5550*/  @!P0 NANOSLEEP.SYNCS 0x989680 ;  /* 0x009896800000895d */ /* 0x010fea0003900000 */
[----:B------:R-:W4:Y:S02]  /*5560*/  @!P0 SYNCS.PHASECHK.TRANS64 P0, [R0+URZ+0x118], R3 ;  /* 0x00011803000085a7 */ /* 0x000f2400080010ff */
[----:B--2-4-:R-:W-:Y:S05]  /*5570*/  @P0 EXIT ;  /* 0x000000000000094d */ /* 0x014fea0003800000 */
[----:B------:R-:W-:Y:S05]  /*5580*/  BRA `(.L_x_109) ;  /* 0xfffffffc00e87947 */ /* 0x000fea000383ffff */
.L_x_98:
[----:B------:R-:W-:-:S06]  /*5590*/  UISETP.GE.AND UP1, UPT, UR10, 0x4, UPT ;  /* 0x000000040a00788c */ /* 0x000fcc000bf26270 */
[----:B------:R-:W-:-:S13]  /*55a0*/  PLOP3.LUT P0, PT, PT, PT, UP1, 0x80, 0x8 ;  /* 0x000000000008781c */ /* 0x000fda0003f0f018 */
[----:B------:R-:W-:Y:S05]  /*55b0*/  @!P0 EXIT ;  /* 0x000000000000894d */ /* 0x000fea0003800000 */
[----:B------:R-:W-:Y:S01]  /*55c0*/  BAR.SYNC.DEFER_BLOCKING 0x6, 0xa0 ;  /* 0x0182800000007b1d */ /* 0x000fe20000010000 */
[C---:B------:R-:W-:Y:S01]  /*55d0*/  IMAD.SHL.U32 R3, R189.reuse, 0x40, RZ ;  /* 0x00000040bd037824 */ /* 0x040fe200078e00ff */
[C---:B------:R-:W-:Y:S01]  /*55e0*/  LOP3.LUT R193, R189.reuse, 0x60, RZ, 0xc0, !PT ;  /* 0x00000060bdc17812 */ /* 0x040fe200078ec0ff */
[C---:B------:R-:W-:Y:S01]  /*55f0*/  IMAD.SHL.U32 R172, R189.reuse, 0x8, RZ ;  /* 0x00000008bdac7824 */ /* 0x040fe200078e00ff */
[C---:B------:R-:W-:Y:S01]  /*5600*/  LOP3.LUT R191, R189.reuse, 0x2, RZ, 0xc0, !PT ;  /* 0x00000002bdbf7812 */ /* 0x040fe200078ec0ff */
[----:B------:R-:W-:Y:S01]  /*5610*/  IMAD.U32 R79, R189, 0x10000, RZ ;  /* 0x00010000bd4f7824 */ /* 0x000fe200078e00ff */
[----:B------:R-:W-:Y:S02]  /*5620*/  UMOV UR49, 0x400 ;  /* 0x0000040000317882 */ /* 0x000fe40000000000 */
[----:B------:R-:W1:Y:S01]  /*5630*/  LDC R177, c[0x0][0x370] ;  /* 0x0000dc00ffb17b82 */ /* 0x000e620000000800 */
[----:B------:R-:W-:Y:S01]  /*5640*/  ULEA UR49, UR37, UR49, 0x18 ;  /* 0x0000003125317291 */ /* 0x000fe2000f8ec0ff */
[----:B------:R-:W-:Y:S01]  /*5650*/  LOP3.LUT R5, R3, 0x180, RZ, 0xc0, !PT ;  /* 0x0000018003057812 */ /* 0x000fe200078ec0ff */
[----:B------:R-:W-:Y:S01]  /*5660*/  HFMA2 R196, -RZ, RZ, 0, 0 ;  /* 0x00000000ffc47431 */ /* 0x000fe200000001ff */
[----:B------:R-:W-:Y:S01]  /*5670*/  LOP3.LUT R79, R79, 0x600000, RZ, 0xc0, !PT ;  /* 0x006000004f4f7812 */ /* 0x000fe200078ec0ff */
[----:B------:R-:W-:Y:S01]  /*5680*/  UIADD3 UR4, UPT, UPT, UR49, 0x4200, URZ ;  /* 0x0000420031047890 */ /* 0x000fe2000fffe0ff */
[----:B------:R-:W-:Y:S01]  /*5690*/  LOP3.LUT R172, R5, 0x30, R172, 0xf8, !PT ;  /* 0x0000003005ac7812 */ /* 0x000fe200078ef8ac */
[----:B------:R-:W-:Y:S01]  /*56a0*/  IMAD.MOV.U32 R76, RZ, RZ, RZ ;  /* 0x000000ffff4c7224 */ /* 0x000fe200078e00ff */
[----:B------:R-:W2:Y:S01]  /*56b0*/  LDC R74, c[0x0][0xb0c] ;  /* 0x0002c300ff4a7b82 */ /* 0x000ea20000000800 */
[----:B------:R-:W-:-:S02]  /*56c0*/  LOP3.LUT R189, R189, 0x4, RZ, 0xc0, !PT ;  /* 0x00000004bdbd7812 */ /* 0x000fc400078ec0ff */
[----:B------:R-:W-:Y:S02]  /*56d0*/  CS2R R182, SRZ ;  /* 0x0000000000b67805 */ /* 0x000fe4000001ff00 */
[----:B------:R-:W-:Y:S02]  /*56e0*/  LOP3.LUT R172, R172, 0x1e40, R3, 0xf8, !PT ;  /* 0x00001e40acac7812 */ /* 0x000fe400078ef803 */
[----:B------:R-:W-:Y:S02]  /*56f0*/  CS2R R180, SRZ ;  /* 0x0000000000b47805 */ /* 0x000fe4000001ff00 */
[----:B------:R-:W-:Y:S01]  /*5700*/  IADD3 R188, PT, PT, -R189, 0x2, RZ ;  /* 0x00000002bdbc7810 */ /* 0x000fe20007ffe1ff */
[----:B------:R-:W-:Y:S01]  /*5710*/  IMAD.MOV R176, RZ, RZ, -R191 ;  /* 0x000000ffffb07224 */ /* 0x000fe200078e0abf */
[----:B------:R-:W-:Y:S01]  /*5720*/  MOV R192, UR4 ;  /* 0x0000000400c07c02 */ /* 0x000fe20008000f00 */
[----:B------:R-:W3:Y:S01]  /*5730*/  LDC R174, c[0x0][0xb20] ;  /* 0x0002c800ffae7b82 */ /* 0x000ee20000000800 */
[----:B------:R-:W4:Y:S01]  /*5740*/  LDS R0, [UR49+0x1e0] ;  /* 0x0001e031ff007984 */ /* 0x000f220008000800 */
[----:B------:R-:W-:Y:S01]  /*5750*/  VIADD R190, R172, UR49 ;  /* 0x00000031acbe7c36 */ /* 0x000fe20008000000 */
[----:B------:R-:W1:Y:S01]  /*5760*/  LDCU.64 UR52, c[0x0][0x348] ;  /* 0x00006900ff3477ac */ /* 0x000e620008000a00 */
[----:B------:R-:W-:-:S02]  /*5770*/  IMAD.MOV R175, RZ, RZ, -R189 ;  /* 0x000000ffffaf7224 */ /* 0x000fc400078e0abd */
[----:B------:R-:W-:Y:S01]  /*5780*/  VIADD R190, R190, 0x200 ;  /* 0x00000200bebe7836 */ /* 0x000fe20000000000 */
[----:B------:R-:W1:Y:S01]  /*5790*/  LDCU.64 UR38, c[0x0][0x888] ;  /* 0x00011100ff2677ac */ /* 0x000e620008000a00 */
[----:B------:R-:W1:Y:S01]  /*57a0*/  LDC R73, c[0x0][0xb30] ;  /* 0x0002cc00ff497b82 */ /* 0x000e620000000800 */
[----:B------:R-:W1:Y:S01]  /*57b0*/  LDCU.64 UR44, c[0x0][0x890] ;  /* 0x00011200ff2c77ac */ /* 0x000e620008000a00 */
[----:B------:R-:W-:-:S06]  /*57c0*/  UIADD3 UR48, UPT, UPT, UR49, 0x200, URZ ;  /* 0x0000020031307890 */ /* 0x000fcc000fffe0ff */
[----:B------:R-:W1:Y:S08]  /*57d0*/  LDC.64 R168, c[0x0][0xb10] ;  /* 0x0002c400ffa87b82 */ /* 0x000e700000000a00 */
[----:B------:R-:W1:Y:S08]  /*57e0*/  LDC.64 R70, c[0x0][0xb18] ;  /* 0x0002c600ff467b82 */ /* 0x000e700000000a00 */
[----:B------:R-:W1:Y:S08]  /*57f0*/  LDC.64 R68, c[0x0][0xb28] ;  /* 0x0002ca00ff447b82 */ /* 0x000e700000000a00 */
[----:B------:R-:W1:Y:S01]  /*5800*/  LDC.64 R166, c[0x0][0x8b0] ;  /* 0x00022c00ffa67b82 */ /* 0x000e620000000a00 */
[----:B----4-:R-:W-:-:S07]  /*5810*/  IMAD.IADD R79, R0, 0x1, R79 ;  /* 0x00000001004f7824 */ /* 0x010fce00078e024f */
[----:B------:R-:W4:Y:S08]  /*5820*/  LDC.64 R164, c[0x0][0x8a8] ;  /* 0x00022a00ffa47b82 */ /* 0x000f300000000a00 */
[----:B--23--:R-:W1:Y:S02]  /*5830*/  LDC R178, c[0x0][0x374] ;  /* 0x0000dd00ffb27b82 */ /* 0x00ce640000000800 */
.L_x_136:
[----:B------:R-:W-:Y:S02]  /*5840*/  LEA R0, R196, UR49, 0x3 ;  /* 0x00000031c4007c11 */ /* 0x000fe4000f8e18ff */
[----:B------:R-:W-:Y:S02]  /*5850*/  SHF.L.U32 R3, R182, 0x1f, RZ ;  /* 0x0000001fb6037819 */ /* 0x000fe400000006ff */
[----:B-1----:R-:W-:Y:S02]  /*5860*/  LEA R16, R196, UR49, 0x4 ;  /* 0x00000031c4107c11 */ /* 0x002fe4000f8e20ff */
[----:B------:R-:W2:Y:S02]  /*5870*/  SYNCS.PHASECHK.TRANS64.TRYWAIT P0, [R0+URZ+0x130], R3 ;  /* 0x00013003000075a7 */ /* 0x000ea400080011ff */
[----:B--2---:R-:W-:Y:S05]  /*5880*/  @!P0 BRA `(.L_x_110) ;  /* 0x0000004400b08947 */ /* 0x004fea0003800000 */
.L_x_199:
[----:B------:R-:W3:Y:S01]  /*5890*/  LDC.64 R12, c[0x0][0xb10] ;  /* 0x0002c400ff0c7b82 */ /* 0x000ee20000000a00 */
[----:B------:R-:W4:Y:S01]  /*58a0*/  LDS.128 R16, [R16+0x1c0] ;  /* 0x0001c00010107984 */ /* 0x000f220000000c00 */
[----:B-1----:R-:W-:Y:S01]  /*58b0*/  ISETP.NE.AND P1, PT, R73, 0x1, PT ;  /* 0x000000014900780c */ /* 0x002fe20003f25270 */
[----:B--2---:R-:W-:Y:S01]  /*58c0*/  VIADD R0, R0, 0x140 ;  /* 0x0000014000007836 */ /* 0x004fe20000000000 */
[----:B------:R-:W-:Y:S04]  /*58d0*/  ISETP.GE.AND P0, PT, R72, 0x1, PT ;  /* 0x000000014800780c */ /* 0x000fe80003f06270 */
[----:B------:R-:W1:Y:S01]  /*58e0*/  LDC.64 R10, c[0x0][0xb18] ;  /* 0x0002c600ff0a7b82 */ /* 0x000e620000000a00 */
[----:B------:R-:W-:Y:S01]  /*58f0*/  PRMT R0, RZ, 0x654, R0 ;  /* 0x00000654ff007816 */ /* 0x000fe20000000000 */
[----:B------:R-:W-:Y:S01]  /*5900*/  @!PT LDS RZ, [RZ] ;  /* 0x00000000fffff984 */ /* 0x000fe20000000800 */
[----:B------:R-:W-:Y:S01]  /*5910*/  @!PT LDS RZ, [RZ] ;  /* 0x00000000fffff984 */ /* 0x000fe20000000800 */
[----:B------:R-:W-:Y:S01]  /*5920*/  @!PT LDS RZ, [RZ] ;  /* 0x00000000fffff984 */ /* 0x000fe20000000800 */
[----:B------:R-:W-:Y:S01]  /*5930*/  @!PT LDS RZ, [RZ] ;  /* 0x00000000fffff984 */ /* 0x000fe20000000800 */
[----:B------:R2:W-:Y:S06]  /*5940*/  MEMBAR.ALL.CTA ;  /* 0x0000000000007992 */ /* 0x0005ec0000008000 */
[----:B--2---:R-:W2:Y:S01]  /*5950*/  FENCE.VIEW.ASYNC.S ;  /* 0x00000000000073c6 */ /* 0x004ea20000000000 */
[----:B------:R-:W1:Y:S08]  /*5960*/  @!P1 LDC R14, c[0x0][0xb20] ;  /* 0x0002c800ff0e9b82 */ /* 0x000e700000000800 */
[----:B------:R-:W1:Y:S01]  /*5970*/  @!P1 LDC R9, c[0x0][0xb0c] ;  /* 0x0002c300ff099b82 */ /* 0x000e620000000800 */
[----:B--2---:R2:W-:Y:S01]  /*5980*/  SYNCS.ARRIVE.TRANS64.RED.A1T0 RZ, [R0+URZ], RZ ;  /* 0x000000ff00ff79a7 */ /* 0x0045e200081004ff */
[----:B----4-:R-:W-:Y:S04]  /*5990*/  LOP3.LUT P4, RZ, R18, 0x1, RZ, 0xc0, !PT ;  /* 0x0000000112ff7812 */ /* 0x010fe8000788c0ff */
[----:B------:R-:W-:Y:S09]  /*59a0*/  P2R R194, PR, RZ, 0x10 ;  /* 0x00000010ffc27803 */ /* 0x000ff20000000000 */
[----:B------:R-:W-:Y:S02]  /*59b0*/  @P4 MOV R77, R16 ;  /* 0x00000010004d4202 */ /* 0x000fe40000000f00 */
[----:B------:R-:W-:Y:S01]  /*59c0*/  @P4 LOP3.LUT R75, R17, 0xffff, RZ, 0xc0, !PT ;  /* 0x0000ffff114b4812 */ /* 0x000fe200078ec0ff */
[----:B--23--:R-:W-:Y:S06]  /*59d0*/  @!P0 BRA `(.L_x_111) ;  /* 0x0000000000a48947 */ /* 0x00cfec0003800000 */
[----:B------:R-:W-:Y:S01]  /*59e0*/  IMAD.HI.U32 R23, R178, R71, RZ ;  /* 0x00000047b2177227 */ /* 0x000fe200078e00ff */
[----:B------:R-:W-:Y:S02]  /*59f0*/  ISETP.NE.AND P0, PT, R70, 0x1, PT ;  /* 0x000000014600780c */ /* 0x000fe40003f05270 */
[----:B------:R-:W-:Y:S01]  /*5a00*/  ISETP.NE.AND P2, PT, R72, 0x1, PT ;  /* 0x000000014800780c */ /* 0x000fe20003f45270 */
[----:B------:R-:W-:Y:S01]  /*5a10*/  IMAD.HI.U32 R22, R177, R168, RZ ;  /* 0x000000a8b1167227 */ /* 0x000fe200078e00ff */
[----:B------:R-:W-:Y:S02]  /*5a20*/  SHF.R.U32.HI R23, RZ, R174, R23 ;  /* 0x000000aeff177219 */ /* 0x000fe40000011617 */
[----:B------:R-:W-:Y:S01]  /*5a30*/  ISETP.NE.AND P3, PT, R74, 0x1, PT ;  /* 0x000000014a00780c */ /* 0x000fe20003f65270 */
[----:B------:R-:W-:Y:S01]  /*5a40*/  IMAD.HI.U32 R26, R77, R168, RZ ;  /* 0x000000a84d1a7227 */ /* 0x000fe200078e00ff */
[----:B------:R-:W-:Y:S02]  /*5a50*/  SHF.R.U32.HI R22, RZ, R169, R22 ;  /* 0x000000a9ff167219 */ /* 0x000fe40000011616 */
[----:B------:R-:W-:Y:S01]  /*5a60*/  SEL R3, R178, R23, !P0 ;  /* 0x00000017b2037207 */ /* 0x000fe20004000000 */
[----:B------:R-:W-:Y:S01]  /*5a70*/  IMAD.HI.U32 R23, R75, R71, RZ ;  /* 0x000000474b177227 */ /* 0x000fe200078e00ff */
[----:B------:R-:W-:Y:S02]  /*5a80*/  SEL R7, R177, R22, !P3 ;  /* 0x00000016b1077207 */ /* 0x000fe40005800000 */
[----:B------:R-:W-:Y:S01]  /*5a90*/  SHF.R.U32.HI R26, RZ, R169, R26 ;  /* 0x000000a9ff1a7219 */ /* 0x000fe2000001161a */
[-C--:B------:R-:W-:Y:S04]  /*5aa0*/  IMAD.HI.U32 R22, R3, R68.reuse, RZ ;  /* 0x0000004403167227 */ /* 0x080fe800078e00ff */
[----:B------:R-:W-:Y:S01]  /*5ab0*/  IMAD.HI.U32 R24, R7, R68, RZ ;  /* 0x0000004407187227 */ /* 0x000fe200078e00ff */
[-C--:B------:R-:W-:Y:S02]  /*5ac0*/  @P2 SHF.R.U32.HI R3, RZ, R69.reuse, R22 ;  /* 0x00000045ff032219 */ /* 0x080fe40000011616 */
[----:B------:R-:W-:Y:S02]  /*5ad0*/  SHF.R.U32.HI R22, RZ, R174, R23 ;  /* 0x000000aeff167219 */ /* 0x000fe40000011617 */
[----:B------:R-:W-:Y:S01]  /*5ae0*/  @P2 SHF.R.U32.HI R7, RZ, R69, R24 ;  /* 0x00000045ff072219 */ /* 0x000fe20000011618 */
[C---:B------:R-:W-:Y:S01]  /*5af0*/  IMAD R2, R72.reuse, R3, RZ ;  /* 0x0000000348027224 */ /* 0x040fe200078e02ff */
[----:B------:R-:W-:Y:S02]  /*5b00*/  SEL R5, R75, R22, !P0 ;  /* 0x000000164b057207 */ /* 0x000fe40004000000 */
[----:B------:R-:W-:Y:S01]  /*5b10*/  SEL R3, R77, R26, !P3 ;  /* 0x0000001a4d037207 */ /* 0x000fe20005800000 */
[----:B------:R-:W-:Y:S01]  /*5b20*/  IMAD R4, R72, R7, RZ ;  /* 0x0000000748047224 */ /* 0x000fe200078e02ff */
[C---:B------:R-:W-:Y:S01]  /*5b30*/  ISETP.GE.AND P0, PT, R5.reuse, R2, PT ;  /* 0x000000020500720c */ /* 0x040fe20003f06270 */
[----:B------:R-:W-:Y:S03]  /*5b40*/  IMAD.HI.U32 R6, R5, R68, RZ ;  /* 0x0000004405067227 */ /* 0x000fe600078e00ff */
[----:B------:R-:W-:Y:S01]  /*5b50*/  ISETP.GE.OR P0, PT, R3, R4, P0 ;  /* 0x000000040300720c */ /* 0x000fe20000706670 */
[----:B------:R-:W-:Y:S01]  /*5b60*/  IMAD.MOV R4, RZ, RZ, -R3 ;  /* 0x000000ffff047224 */ /* 0x000fe200078e0a03 */
[-C--:B------:R-:W-:Y:S03]  /*5b70*/  SHF.R.U32.HI R6, RZ, R69.reuse, R6 ;  /* 0x00000045ff067219 */ /* 0x080fe60000011606 */
[----:B------:R-:W-:Y:S01]  /*5b80*/  IMAD R77, R74, R4, R77 ;  /* 0x000000044a4d7224 */ /* 0x000fe200078e024d */
[----:B------:R-:W-:Y:S05]  /*5b90*/  SEL R15, R5, R6, !P2 ;  /* 0x00000006050f7207 */ /* 0x000fea0005000000 */
[----:B------:R-:W-:Y:S02]  /*5ba0*/  IMAD.MOV R6, RZ, RZ, -R15 ;  /* 0x000000ffff067224 */ /* 0x000fe400078e0a0f */
[C---:B------:R-:W-:Y:S04]  /*5bb0*/  @!P0 IMAD.HI.U32 R2, R3.reuse, R68, RZ ;  /* 0x0000004403028227 */ /* 0x040fe800078e00ff */
[----:B------:R-:W-:Y:S01]  /*5bc0*/  IMAD R6, R72, R6, R5 ;  /* 0x0000000648067224 */ /* 0x000fe200078e0205 */
[----:B------:R-:W-:Y:S04]  /*5bd0*/  @!P0 SHF.R.U32.HI R2, RZ, R69, R2 ;  /* 0x00000045ff028219 */ /* 0x000fe80000011602 */
[----:B------:R-:W-:Y:S02]  /*5be0*/  @!P0 SEL R0, R3, R2, !P2 ;  /* 0x0000000203008207 */ /* 0x000fe40005000000 */
[----:B------:R-:W-:Y:S02]  /*5bf0*/  IADD3 R2, PT, PT, -R5, RZ, RZ ;  /* 0x000000ff05027210 */ /* 0x000fe40007ffe1ff */
[----:B------:R-:W-:Y:S01]  /*5c00*/  @!P0 IADD3 R8, PT, PT, R15, -R0, RZ ;  /* 0x800000000f088210 */ /* 0x000fe20007ffe0ff */
[----:B------:R-:W-:Y:S02]  /*5c10*/  @!P0 IMAD R0, R7, R6, R0 ;  /* 0x0000000607008224 */ /* 0x000fe400078e0200 */
[----:B------:R-:W-:Y:S02]  /*5c20*/  IMAD R75, R70, R2, R75 ;  /* 0x00000002464b7224 */ /* 0x000fe400078e024b */
[----:B------:R-:W-:Y:S02]  /*5c30*/  @!P0 IMAD R5, R8, R72, R3 ;  /* 0x0000004808058224 */ /* 0x000fe400078e0203 */
[----:B------:R-:W-:Y:S04]  /*5c40*/  @!P0 IMAD.MOV.U32 R3, RZ, RZ, R0 ;  /* 0x000000ffff038224 */ /* 0x000fe800078e0000 */
[----:B------:R-:W-:Y:S02]  /*5c50*/  IMAD R77, R3, R74, R77 ;  /* 0x0000004a034d7224 */ /* 0x000fe400078e024d */
[----:B------:R-:W-:Y:S07]  /*5c60*/  IMAD R75, R5, R70, R75 ;  /* 0x00000046054b7224 */ /* 0x000fee00078e024b */
.L_x_111:
[----:B-1----:R-:W-:Y:S01]  /*5c70*/  @!P1 ISETP.NE.AND P0, PT, R10, 0x1, PT ;  /* 0x000000010a00980c */ /* 0x002fe20003f05270 */
[----:B------:R-:W-:Y:S01]  /*5c80*/  @!P1 IMAD.HI.U32 R0, R77, R12, RZ ;  /* 0x0000000c4d009227 */ /* 0x000fe200078e00ff */
[----:B------:R-:W-:Y:S01]  /*5c90*/  @!P1 ISETP.NE.AND P2, PT, R9, 0x1, PT ;  /* 0x000000010900980c */ /* 0x000fe20003f45270 */
[----:B------:R-:W-:Y:S01]  /*5ca0*/  ULOP3.LUT UP0, URZ, UR48, 0x1b0, URZ, 0xc0, !UPT ;  /* 0x000001b030ff7892 */ /* 0x000fe2000f80c0ff */
[----:B------:R-:W-:Y:S01]  /*5cb0*/  R2UR UR42, R21 ;  /* 0x00000000152a72ca */ /* 0x000fe200000e0000 */
[----:B------:R-:W-:Y:S01]  /*5cc0*/  @!P1 IMAD.HI.U32 R3, R75, R11, RZ ;  /* 0x0000000b4b039227 */ /* 0x000fe200078e00ff */
[----:B------:R-:W-:Y:S02]  /*5cd0*/  @!P1 SHF.R.U32.HI R0, RZ, R13, R0 ;  /* 0x0000000dff009219 */ /* 0x000fe40000011600 */
[----:B------:R-:W-:Y:S01]  /*5ce0*/  R2UR UR41, R20 ;  /* 0x00000000142972ca */ /* 0x000fe200000e0000 */
[----:B------:R-:W-:Y:S01]  /*5cf0*/  VIADD R196, R196, 0x1 ;  /* 0x00000001c4c47836 */ /* 0x000fe20000000000 */
[----:B------:R-:W-:Y:S02]  /*5d00*/  @!P1 SHF.R.U32.HI R2, RZ, R14, R3 ;  /* 0x0000000eff029219 */ /* 0x000fe40000011603 */
[----:B------:R-:W-:Y:S02]  /*5d10*/  @!P1 SEL R3, R77, R0, !P2 ;  /* 0x000000004d039207 */ /* 0x000fe40005000000 */
[----:B------:R-:W-:Y:S02]  /*5d20*/  @!P1 SEL R2, R75, R2, !P0 ;  /* 0x000000024b029207 */ /* 0x000fe40004000000 */
[----:B------:R-:W-:Y:S01]  /*5d30*/  @P4 SHF.R.U32.HI R179, RZ, 0x10, R17 ;  /* 0x00000010ffb34819 */ /* 0x000fe20000011611 */
[----:B------:R-:W-:Y:S02]  /*5d40*/  USHF.L.U32 UR42, UR42, 0x7, URZ ;  /* 0x000000072a2a7899 */ /* 0x000fe400080006ff */
[----:B------:R-:W-:Y:S02]  /*5d50*/  @!P1 IMAD.IADD R0, R2, 0x1, -R3 ;  /* 0x0000000102009824 */ /* 0x000fe400078e0a03 */
[----:B------:R-:W-:Y:S01]  /*5d60*/  @!P1 IMAD.IADD R2, R3, 0x1, -R2 ;  /* 0x0000000103029824 */ /* 0x000fe200078e0a02 */
[----:B------:R-:W-:Y:S01]  /*5d70*/  USHF.L.U32 UR41, UR41, 0x7, URZ ;  /* 0x0000000729297899 */ /* 0x000fe200080006ff */
[----:B------:R-:W-:Y:S02]  /*5d80*/  @!P1 IMAD R77, R0, R9, R77 ;  /* 0x00000009004d9224 */ /* 0x000fe400078e024d */
[----:B------:R-:W-:Y:S01]  /*5d90*/  @!P1 IMAD R75, R2, R10, R75 ;  /* 0x0000000a024b9224 */ /* 0x000fe200078e024b */
[----:B------:R-:W-:Y:S08]  /*5da0*/  BRA.U !UP0, `(.L_x_112) ;  /* 0x0000000108407547 */ /* 0x000ff0000b800000 */
[----:B------:R-:W1:Y:S01]  /*5db0*/  LDCU.64 UR8, c[0x4][0x80] ;  /* 0x01001000ff0877ac */ /* 0x000e620008000a00 */
[----:B------:R-:W-:Y:S01]  /*5dc0*/  MOV R3, 0x0 ;  /* 0x0000000000037802 */ /* 0x000fe20000000f00 */
[----:B------:R-:W-:Y:S02]  /*5dd0*/  HFMA2 R12, -RZ, RZ, 0, 5.9604644775390625e-08 ;  /* 0x00000001ff0c7431 */ /* 0x000fe400000001ff */
[----:B------:R-:W-:Y:S02]  /*5de0*/  IMAD.MOV.U32 R8, RZ, RZ, 0x70 ;  /* 0x00000070ff087424 */ /* 0x000fe400078e00ff */
[----:B------:R-:W-:Y:S01]  /*5df0*/  IMAD.MOV.U32 R13, RZ, RZ, RZ ;  /* 0x000000ffff0d7224 */ /* 0x000fe200078e00ff */
[----:B------:R-:W2:Y:S01]  /*5e00*/  LDCU.64 UR6, c[0x4][0x88] ;  /* 0x01001100ff0677ac */ /* 0x000ea20008000a00 */
[----:B------:R-:W3:Y:S01]  /*5e10*/  LDC.64 R2, c[0x4][R3] ;  /* 0x0100000003027b82 */ /* 0x000ee20000000a00 */
[----:B------:R-:W4:Y:S01]  /*5e20*/  LDCU.64 UR4, c[0x4][0x8] ;  /* 0x01000100ff0477ac */ /* 0x000f220008000a00 */
[----:B-1----:R-:W-:Y:S01]  /*5e30*/  MOV R5, UR9 ;  /* 0x0000000900057c02 */ /* 0x002fe20008000f00 */
[----:B------:R-:W-:Y:S01]  /*5e40*/  IMAD.U32 R4, RZ, RZ, UR8 ;  /* 0x00000008ff047e24 */ /* 0x000fe2000f8e00ff */
[----:B--2---:R-:W-:Y:S01]  /*5e50*/  MOV R7, UR7 ;  /* 0x0000000700077c02 */ /* 0x004fe20008000f00 */
[----:B------:R-:W-:Y:S01]  /*5e60*/  IMAD.U32 R6, RZ, RZ, UR6 ;  /* 0x00000006ff067e24 */ /* 0x000fe2000f8e00ff */
[----:B----4-:R-:W-:Y:S01]  /*5e70*/  MOV R11, UR5 ;  /* 0x00000005000b7c02 */ /* 0x010fe20008000f00 */
[----:B------:R-:W-:Y:S02]  /*5e80*/  IMAD.U32 R10, RZ, RZ, UR4 ;  /* 0x00000004ff0a7e24 */ /* 0x000fe4000f8e00ff */
[----:B------:R-:W-:Y:S07]  /*5e90*/  LEPC R20, `(.L_x_112) ;  /* 0x000000001014794e */ /* 0x000fee0000000000 */
[----:B---3-5:R-:W-:Y:S05]  /*5ea0*/  CALL.ABS.NOINC R2 ;  /* 0x0000000002007343 */ /* 0x028fea0003c00000 */
.L_x_112:
[----:B------:R-:W-:Y:S01]  /*5eb0*/  LOP3.LUT P0, RZ, R192, 0x1b0, RZ, 0xc0, !PT ;  /* 0x000001b0c0ff7812 */ /* 0x000fe2000780c0ff */
[----:B------:R-:W-:Y:S11]  /*5ec0*/  BSSY.RECONVERGENT B6, `(.L_x_113) ;  /* 0x0000013000067945 */ /* 0x000ff60003800200 */
[----:B------:R-:W-:Y:S01]  /*5ed0*/  @!UPT UIADD3 URZ, UPT, UPT, URZ, URZ, URZ ;  /* 0x000000fffffff290 */ /* 0x000fe2000fffe0ff */
[----:B------:R-:W-:Y:S05]  /*5ee0*/  @!P0 BRA `(.L_x_114) ;  /* 0x0000000000408947 */ /* 0x000fea0003800000 */
        /* <DEDUP_REMOVED lines=16> */
.L_x_114:
[----:B------:R-:W-:Y:S05]  /*5ff0*/  BSYNC.RECONVERGENT B6 ;  /* 0x0000000000067941 */ /* 0x000fea0003800200 */
.L_x_113:
[----:B------:R-:W-:Y:S01]  /*6000*/  ISETP.NE.U32.AND P4, PT, R166, RZ, PT ;  /* 0x000000ffa600720c */ /* 0x000fe20003f85070 */
[----:B------:R-:W-:Y:S01]  /*6010*/  UISETP.NE.AND UP2, UPT, UR50, URZ, UPT ;  /* 0x000000ff3200728c */ /* 0x000fe2000bf45270 */
[----:B------:R-:W-:Y:S01]  /*6020*/  ISETP.NE.U32.AND P2, PT, RZ, UR38, PT ;  /* 0x00000026ff007c0c */ /* 0x000fe2000bf45070 */
[----:B------:R-:W-:Y:S01]  /*6030*/  UISETP.NE.U32.AND UP1, UPT, UR44, URZ, UPT ;  /* 0x000000ff2c00728c */ /* 0x000fe2000bf25070 */
[----:B------:R-:W-:Y:S01]  /*6040*/  ISETP.NE.AND.EX P4, PT, R167, RZ, PT, P4 ;  /* 0x000000ffa700720c */ /* 0x000fe20003f85340 */
[----:B------:R-:W-:Y:S01]  /*6050*/  UPLOP3.LUT UP0, UPT, UPT, UPT, UPT, 0x40, 0x4 ;  /* 0x000000000004789c */ /* 0x000fe20003f0e870 */
[----:B------:R-:W-:Y:S01]  /*6060*/  ISETP.NE.AND.EX P2, PT, RZ, UR39, PT, P2 ;  /* 0x00000027ff007c0c */ /* 0x000fe2000bf45320 */
[----:B------:R-:W-:Y:S01]  /*6070*/  UISETP.NE.AND.EX UP1, UPT, UR45, URZ, UPT, UP1 ;  /* 0x000000ff2d00728c */ /* 0x000fe2000bf25310 */
[----:B------:R-:W-:Y:S04]  /*6080*/  PLOP3.LUT P1, PT, PT, PT, UP2, 0x80, 0x8 ;  /* 0x000000000008781c */ /* 0x000fe80003f2f028 */
[----:B------:R-:W-:Y:S06]  /*6090*/  @UP2 UPLOP3.LUT UP0, UPT, UPT, UPT, UP1, 0x80, 0x8 ;  /* 0x000000000008289c */ /* 0x000fec0003f0f010 */
[----:B------:R-:W-:Y:S01]  /*60a0*/  PLOP3.LUT P0, PT, PT, PT, UP0, 0x80, 0x8 ;  /* 0x000000000008781c */ /* 0x000fe20003f0f008 */
[----:B------:R-:W-:Y:S01]  /*60b0*/  @!UPT UIADD3 URZ, UPT, UPT, URZ, URZ, URZ ;  /* 0x000000fffffff290 */ /* 0x000fe2000fffe0ff */
[----:B------:R-:W-:Y:S11]  /*60c0*/  BRA.U !UP1, `(.L_x_115) ;  /* 0x0000000109387547 */ /* 0x000ff6000b800000 */
[----:B------:R-:W-:Y:S01]  /*60d0*/  UISETP.NE.U32.AND UP0, UPT, UR38, URZ, UPT ;  /* 0x000000ff2600728c */ /* 0x000fe2000bf05070 */
[----:B------:R-:W-:Y:S02]  /*60e0*/  HFMA2 R0, -RZ, RZ, 0, 5.9604644775390625e-08 ;  /* 0x00000001ff007431 */ /* 0x000fe400000001ff */
[----:B------:R-:W-:Y:S01]  /*60f0*/  IMAD.MOV.U32 R171, RZ, RZ, 0x1 ;  /* 0x00000001ffab7424 */ /* 0x000fe200078e00ff */
[----:B------:R-:W-:Y:S06]  /*6100*/  UISETP.NE.AND.EX UP0, UPT, UR39, URZ, UPT, UP0 ;  /* 0x000000ff2700728c */ /* 0x000fec000bf05300 */
[----:B------:R-:W-:Y:S05]  /*6110*/  PLOP3.LUT P3, PT, PT, PT, UP0, 0x80, 0x8 ;  /* 0x000000000008781c */ /* 0x000fea0003f6f008 */
[----:B------:R-:W1:Y:S01]  /*6120*/  @UP0 LDCU.64 UR6, c[0x0][0x888] ;  /* 0x00011100ff0607ac */ /* 0x000e620008000a00 */
[----:B------:R-:W-:Y:S07]  /*6130*/  @UP0 UIMAD UR4, UR36, UR44, URZ ;  /* 0x0000002c240402a4 */ /* 0x000fee000f8e02ff */
[----:B------:R-:W-:Y:S01]  /*6140*/  @!P3 PRMT R171, R0, 0x7610, R171 ;  /* 0x0000761000abb816 */ /* 0x000fe200000000ab */
[----:B-1----:R-:W-:Y:S03]  /*6150*/  @UP0 UIMAD.WIDE UR6, UR4, 0x4, UR6 ;  /* 0x00000004040608a5 */ /* 0x002fe6000f8e0206 */
[----:B------:R-:W1:Y:S03]  /*6160*/  @!UP0 LDCU UR4, c[0x0][0x880] ;  /* 0x00011000ff0487ac */ /* 0x000e660008000800 */
[----:B------:R-:W-:Y:S01]  /*6170*/  IMAD.U32 R2, RZ, RZ, UR6 ;  /* 0x00000006ff027e24 */ /* 0x000fe2000f8e00ff */
[----:B------:R-:W-:Y:S05]  /*6180*/  MOV R3, UR7 ;  /* 0x0000000700037c02 */ /* 0x000fea0008000f00 */
[----:B-----5:R2:W5:Y:S02]  /*6190*/  @P3 LDG.E R81, desc[UR46][R2.64] ;  /* 0x0000002e02513981 */ /* 0x020564000c1e1900 */
[----:B-12---:R-:W-:Y:S02]  /*61a0*/  @!P3 IMAD.U32 R81, RZ, RZ, UR4 ;  /* 0x00000004ff51be24 */ /* 0x006fe4000f8e00ff */
.L_x_115:
[----:B------:R-:W-:Y:S05]  /*61b0*/  @!P4 BRA `(.L_x_116) ;  /* 0x000000000020c947 */ /* 0x000fea0003800000 */
[----:B------:R-:W-:Y:S04]  /*61c0*/  ISETP.NE.U32.AND P3, PT, R164, RZ, PT ;  /* 0x000000ffa400720c */ /* 0x000fe80003f65070 */
[----:B------:R-:W-:Y:S11]  /*61d0*/  ISETP.NE.AND.EX P3, PT, R165, RZ, PT, P3 ;  /* 0x000000ffa500720c */ /* 0x000ff60003f65330 */
[----:B------:R-:W-:Y:S02]  /*61e0*/  @!UPT UIADD3 URZ, UPT, UPT, URZ, URZ, URZ ;  /* 0x000000fffffff290 */ /* 0x000fe4000fffe0ff */
[----:B------:R-:W1:Y:S01]  /*61f0*/  @P3 LDC.64 R2, c[0x0][0x8a8] ;  /* 0x00022a00ff023b82 */ /* 0x000e620000000a00 */
[----:B------:R-:W-:Y:S04]  /*6200*/  @P3 IMAD R0, R166, UR36, RZ ;  /* 0x00000024a6003c24 */ /* 0x000fe8000f8e02ff */
[----:B-1----:R-:W-:Y:S05]  /*6210*/  @P3 IMAD.WIDE R2, R0, 0x4, R2 ;  /* 0x0000000400023825 */ /* 0x002fea00078e0202 */
[----:B-----5:R1:W5:Y:S02]  /*6220*/  @P3 LDG.E R78, desc[UR46][R2.64] ;  /* 0x0000002e024e3981 */ /* 0x020364000c1e1900 */
[----:B-1----:R-:W2:Y:S02]  /*6230*/  @!P3 LDC R78, c[0x0][0x8a0] ;  /* 0x00022800ff4ebb82 */ /* 0x002ea40000000800 */
.L_x_116:
[----:B-----5:R-:W-:Y:S01]  /*6240*/  FSETP.NEU.AND P4, PT, R81, RZ, PT ;  /* 0x000000ff5100720b */ /* 0x020fe20003f8d000 */
[----:B------:R-:W-:Y:S01]  /*6250*/  BSSY B1, `(.L_x_117) ;  /* 0x0000047000017945 */ /* 0x000fe20003800000 */
[----:B------:R-:W-:Y:S01]  /*6260*/  SEL R5, RZ, 0xffffffff, P2 ;  /* 0xffffffffff057807 */ /* 0x000fe20001000000 */
[----:B------:R-:W-:Y:S01]  /*6270*/  IMAD.MOV.U32 R208, RZ, RZ, 0x1 ;  /* 0x00000001ffd07424 */ /* 0x000fe200078e00ff */
[----:B------:R-:W-:Y:S01]  /*6280*/  LOP3.LUT P3, RZ, R171, 0xff, RZ, 0xc0, !PT ;  /* 0x000000ffabff7812 */ /* 0x000fe2000786c0ff */
[C---:B------:R-:W-:Y:S01]  /*6290*/  IMAD R80, R76.reuse, 0x80, R79 ;  /* 0x000000804c507824 */ /* 0x040fe200078e024f */
[----:B------:R-:W-:Y:S02]  /*62a0*/  @P1 SEL R0, RZ, 0xffffffff, P4 ;  /* 0xffffffffff001807 */ /* 0x000fe40002000000 */
[----:B------:R-:W-:Y:S02]  /*62b0*/  CS2R R162, SRZ ;  /* 0x0000000000a27805 */ /* 0x000fe4000001ff00 */
[----:B------:R-:W-:Y:S02]  /*62c0*/  LEA R3, R181, UR49, 0x3 ;  /* 0x00000031b5037c11 */ /* 0x000fe4000f8e18ff */
[----:B------:R-:W-:Y:S02]  /*62d0*/  CS2R R160, SRZ ;  /* 0x0000000000a07805 */ /* 0x000fe4000001ff00 */
[----:B------:R-:W-:Y:S02]  /*62e0*/  @P0 SEL R0, R5, R0, !P3 ;  /* 0x0000000005000207 */ /* 0x000fe40005800000 */
[----:B------:R-:W-:Y:S02]  /*62f0*/  CS2R R158, SRZ ;  /* 0x00000000009e7805 */ /* 0x000fe4000001ff00 */
[----:B------:R-:W-:Y:S02]  /*6300*/  LEA R195, R76, UR49, 0x3 ;  /* 0x000000314cc37c11 */ /* 0x000fe4000f8e18ff */
[----:B------:R-:W-:Y:S02]  /*6310*/  CS2R R156, SRZ ;  /* 0x00000000009c7805 */ /* 0x000fe4000001ff00 */
[----:B------:R-:W-:Y:S02]  /*6320*/  @P1 LOP3.LUT R0, R0, 0x1, RZ, 0xc0, !PT ;  /* 0x0000000100001812 */ /* 0x000fe400078ec0ff */
[----:B------:R-:W-:Y:S02]  /*6330*/  CS2R R154, SRZ ;  /* 0x00000000009a7805 */ /* 0x000fe4000001ff00 */
[----:B------:R-:W-:Y:S02]  /*6340*/  SHF.L.U32 R2, R183, 0x1f, RZ ;  /* 0x0000001fb7027819 */ /* 0x000fe400000006ff */
[----:B------:R-:W-:Y:S02]  /*6350*/  CS2R R152, SRZ ;  /* 0x0000000000987805 */ /* 0x000fe4000001ff00 */
[----:B------:R-:W-:Y:S02]  /*6360*/  ISETP.NE.U32.OR P6, PT, R0, 0x1, !P1 ;  /* 0x000000010000780c */ /* 0x000fe40004fc5470 */
[----:B------:R-:W-:Y:S02]  /*6370*/  CS2R R150, SRZ ;  /* 0x0000000000967805 */ /* 0x000fe4000001ff00 */
[----:B------:R-:W-:Y:S02]  /*6380*/  PLOP3.LUT P2, PT, PT, PT, UP1, 0x80, 0x8 ;  /* 0x000000000008781c */ /* 0x000fe40003f4f018 */
[----:B------:R-:W-:Y:S02]  /*6390*/  CS2R R148, SRZ ;  /* 0x0000000000947805 */ /* 0x000fe4000001ff00 */
[----:B------:R-:W-:Y:S02]  /*63a0*/  SEL R0, RZ, 0xffffffff, P4 ;  /* 0xffffffffff007807 */ /* 0x000fe40002000000 */
[----:B------:R-:W-:Y:S03]  /*63b0*/  P2R R184, PR, RZ, 0x40 ;  /* 0x00000040ffb87803 */ /* 0x000fe60000000000 */
[----:B------:R-:W-:Y:S04]  /*63c0*/  @P6 SHF.L.U32 R4, R180, 0x1f, RZ ;  /* 0x0000001fb4046819 */ /* 0x000fe800000006ff */
[----:B------:R-:W-:Y:S01]  /*63d0*/  @P2 SEL R0, R5, R0, !P3 ;  /* 0x0000000005002207 */ /* 0x000fe20005800000 */
[----:B------:R-:W1:Y:S03]  /*63e0*/  @P6 SYNCS.PHASECHK.TRANS64.TRYWAIT P1, [R3+URZ+0x100], R4 ;  /* 0x00010004030065a7 */ /* 0x000e6600080211ff */
[----:B------:R-:W-:Y:S04]  /*63f0*/  LOP3.LUT R0, R0, 0x1, RZ, 0xc0, !PT ;  /* 0x0000000100007812 */ /* 0x000fe800078ec0ff */
[----:B------:R-:W-:Y:S04]  /*6400*/  ISETP.NE.U32.AND P5, PT, R0, 0x1, PT ;  /* 0x000000010000780c */ /* 0x000fe80003fa5070 */
[----:B------:R-:W-:Y:S01]  /*6410*/  P2R R209, PR, RZ, 0x20 ;  /* 0x00000020ffd17803 */ /* 0x000fe20000000000 */
[----:B------:R3:W4:Y:S01]  /*6420*/  SYNCS.PHASECHK.TRANS64.TRYWAIT P0, [R195+URZ+0x150], R2 ;  /* 0x00015002c30075a7 */ /* 0x00072200080011ff */
[----:B-1----:R-:W-:Y:S01]  /*6430*/  @P6 SEL R208, RZ, 0x1, !P1 ;  /* 0x00000001ffd06807 */ /* 0x002fe20004800000 */
[----:B---3--:R-:W-:Y:S06]  /*6440*/  @!P6 BRA `(.L_x_118) ;  /* 0x00000000009ce947 */ /* 0x008fec0003800000 */
[----:B------:R-:W-:Y:S01]  /*6450*/  @P5 IMAD R6, R181, 0x2000, R190 ;  /* 0x00002000b5065824 */ /* 0x000fe200078e02be */
[----:B------:R-:W-:Y:S01]  /*6460*/  ISETP.NE.AND P1, PT, R208, RZ, PT ;  /* 0x000000ffd000720c */ /* 0x000fe20003f25270 */
[----:B------:R-:W-:Y:S01]  /*6470*/  BSSY B0, `(.L_x_119) ;  /* 0x0000010000007945 */ /* 0x000fe20003800000 */
[----:B------:R-:W-:Y:S01]  /*6480*/  CS2R R150, SRZ ;  /* 0x0000000000967805 */ /* 0x000fe2000001ff00 */
[--C-:B------:R-:W-:Y:S01]  /*6490*/  @P5 IMAD R7, R191, -0x10, R6.reuse ;  /* 0xfffffff0bf075824 */ /* 0x100fe200078e0206 */
[----:B------:R-:W-:Y:S01]  /*64a0*/  CS2R R148, SRZ ;  /* 0x0000000000947805 */ /* 0x000fe2000001ff00 */
[----:B------:R-:W-:Y:S01]  /*64b0*/  @P5 IMAD R5, R189, -0x10, R6 ;  /* 0xfffffff0bd055824 */ /* 0x000fe200078e0206 */
[----:B------:R-:W-:Y:S01]  /*64c0*/  CS2R R158, SRZ ;  /* 0x00000000009e7805 */ /* 0x000fe2000001ff00 */
[----:B------:R-:W-:Y:S01]  /*64d0*/  @P5 IMAD R4, R188, 0x10, R7 ;  /* 0x00000010bc045824 */ /* 0x000fe200078e0207 */
[----:B------:R-:W-:Y:S02]  /*64e0*/  CS2R R156, SRZ ;  /* 0x00000000009c7805 */ /* 0x000fe4000001ff00 */
[----:B------:R-:W-:Y:S02]  /*64f0*/  CS2R R154, SRZ ;  /* 0x00000000009a7805 */ /* 0x000fe4000001ff00 */
[----:B------:R-:W-:Y:S02]  /*6500*/  CS2R R152, SRZ ;  /* 0x0000000000987805 */ /* 0x000fe4000001ff00 */
[----:B------:R-:W-:Y:S02]  /*6510*/  CS2R R162, SRZ ;  /* 0x0000000000a27805 */ /* 0x000fe4000001ff00 */
[----:B------:R-:W-:Y:S01]  /*6520*/  CS2R R160, SRZ ;  /* 0x0000000000a07805 */ /* 0x000fe2000001ff00 */
[----:B------:R-:W-:Y:S06]  /*6530*/  @P1 BRA `(.L_x_120) ;  /* 0x00000000000c1947 */ /* 0x000fec0003800000 */
[----:B------:R-:W-:Y:S04]  /*6540*/  SHF.L.U32 R0, R180, 0x1f, RZ ;  /* 0x0000001fb4007819 */ /* 0x000fe800000006ff */
[----:B------:R-:W1:Y:S02]  /*6550*/  SYNCS.PHASECHK.TRANS64.TRYWAIT P1, [R3+URZ+0x100], R0 ;  /* 0x00010000030075a7 */ /* 0x000e6400080211ff */
[----:B-1----:R-:W-:Y:S05]  /*6560*/  @!P1 BRA `(.L_x_121) ;  /* 0x00000038008c9947 */ /* 0x002fea0003800000 */
.L_x_120:
[----:B------:R-:W-:Y:S05]  /*6570*/  BSYNC B0 ;  /* 0x0000000000007941 */ /* 0x000fea0003800000 */
.L_x_119:
[----:B------:R-:W-:Y:S01]  /*6580*/  ISETP.NE.AND P1, PT, R209, RZ, PT ;  /* 0x000000ffd100720c */ /* 0x000fe20003f25270 */
[----:B-1----:R-:W-:Y:S02]  /*6590*/  VIADD R3, R3, 0x110 ;  /* 0x0000011003037836 */ /* 0x002fe40000000000 */
[----:B------:R-:W-:Y:S02]  /*65a0*/  IMAD.U32 R0, RZ, RZ, UR37 ;  /* 0x00000025ff007e24 */ /* 0x000fe4000f8e00ff */
[----:B------:R-:W-:Y:S03]  /*65b0*/  VIADD R181, R181, 0x1 ;  /* 0x00000001b5b57836 */ /* 0x000fe60000000000 */
[----:B------:R-:W-:Y:S05]  /*65c0*/  PRMT R0, R0, 0x654, R3 ;  /* 0x0000065400007816 */ /* 0x000fea0000000003 */
[----:B------:R1:W3:Y:S04]  /*65d0*/  @P1 LDS.128 R148, [R6] ;  /* 0x0000000006941984 */ /* 0x0002e80000000c00 */
[----:B------:R1:W1:Y:S04]  /*65e0*/  @P1 LDS.128 R156, [R5+0x20] ;  /* 0x00002000059c1984 */ /* 0x0002680000000c00 */
[----:B------:R1:W1:Y:S04]  /*65f0*/  @P1 LDS.128 R152, [R7+0x10] ;  /* 0x0000100007981984 */ /* 0x0002680000000c00 */
[----:B------:R1:W1:Y:S01]  /*6600*/  @P1 LDS.128 R160, [R4+0x10] ;  /* 0x0000100004a01984 */ /* 0x0002620000000c00 */
[C---:B------:R-:W-:Y:S01]  /*6610*/  ISETP.NE.AND P1, PT, R181.reuse, 0x2, PT ;  /* 0x00000002b500780c */ /* 0x040fe20003f25270 */
[----:B------:R-:W-:Y:S01]  /*6620*/  @!PT LDS RZ, [RZ] ;  /* 0x00000000fffff984 */ /* 0x000fe20000000800 */
[----:B------:R-:W-:Y:S01]  /*6630*/  @!PT LDS RZ, [RZ] ;  /* 0x00000000fffff984 */ /* 0x000fe20000000800 */
[----:B------:R-:W-:Y:S01]  /*6640*/  @!PT LDS RZ, [RZ] ;  /* 0x00000000fffff984 */ /* 0x000fe20000000800 */
[----:B------:R-:W-:Y:S01]  /*6650*/  @!PT LDS RZ, [RZ] ;  /* 0x00000000fffff984 */ /* 0x000fe20000000800 */
[----:B------:R5:W-:Y:S06]  /*6660*/  MEMBAR.ALL.CTA ;  /* 0x0000000000007992 */ /* 0x000bec0000008000 */
[----:B-----5:R-:W5:Y:S01]  /*6670*/  FENCE.VIEW.ASYNC.S ;  /* 0x00000000000073c6 */ /* 0x020f620000000000 */
[----:B------:R-:W-:Y:S02]  /*6680*/  SEL R3, RZ, 0x1, P1 ;  /* 0x00000001ff037807 */ /* 0x000fe40000800000 */
[----:B------:R-:W-:Y:S02]  /*6690*/  SEL R181, R181, RZ, P1 ;  /* 0x000000ffb5b57207 */ /* 0x000fe40000800000 */
[----:B------:R-:W-:Y:S01]  /*66a0*/  LOP3.LUT R180, R180, R3, RZ, 0x3c, !PT ;  /* 0x00000003b4b47212 */ /* 0x000fe200078e3cff */
[----:B-----5:R1:W-:Y:S06]  /*66b0*/  SYNCS.ARRIVE.TRANS64.RED.A1T0 RZ, [R0+URZ], RZ ;  /* 0x000000ff00ff79a7 */ /* 0x0203ec00081004ff */
.L_x_118:
[----:B------:R-:W-:Y:S05]  /*66c0*/  BSYNC B1 ;  /* 0x0000000000017941 */ /* 0x000fea0003800000 */
.L_x_117:
[----:B-1----:R-:W-:Y:S04]  /*66d0*/  SHF.R.U32.HI R0, RZ, 0x15, R80 ;  /* 0x00000015ff007819 */ /* 0x002fe80000011650 */
[----:B------:R-:W-:Y:S01]  /*66e0*/  LOP3.LUT P1, RZ, R0, 0x3, R173, 0x48, !PT ;  /* 0x0000000300ff7812 */ /* 0x000fe200078248ad */
[----:B------:R-:W-:Y:S01]  /*66f0*/  @!UPT UIADD3 URZ, UPT, UPT, URZ, URZ, URZ ;  /* 0x000000fffffff290 */ /* 0x000fe2000fffe0ff */
[----:B----4-:R-:W-:Y:S11]  /*6700*/  @P0 BRA `(.L_x_122) ;  /* 0x0000000000080947 */ /* 0x010ff60003800000 */
[----:B------:R-:W1:Y:S02]  /*6710*/  SYNCS.PHASECHK.TRANS64.TRYWAIT P0, [R195+URZ+0x150], R2 ;  /* 0x00015002c30075a7 */ /* 0x000e6400080011ff */
[----:B-1----:R-:W-:Y:S05]  /*6720*/  @!P0 BRA `(.L_x_123) ;  /* 0x0000003800308947 */ /* 0x002fea0003800000 */
.L_x_122:
[----:B------:R-:W-:Y:S04]  /*6730*/  BSSY.RECONVERGENT B6, `(.L_x_124) ;  /* 0x0000012000067945 */ /* 0x000fe80003800200 */
[----:B------:R-:W-:Y:S05]  /*6740*/  @!P1 BRA `(.L_x_125) ;  /* 0x0000000000409947 */ /* 0x000fea0003800000 */
[----:B------:R-:W4:Y:S01]  /*6750*/  LDCU.64 UR8, c[0x4][0x70] ;  /* 0x01000e00ff0877ac */ /* 0x000f220008000a00 */
[----:B------:R-:W-:Y:S01]  /*6760*/  MOV R3, 0x0 ;  /* 0x0000000000037802 */ /* 0x000fe20000000f00 */
[----:B------:R-:W-:Y:S02]  /*6770*/  HFMA2 R12, -RZ, RZ, 0, 5.9604644775390625e-08 ;  /* 0x00000001ff0c7431 */ /* 0x000fe400000001ff */
[----:B------:R-:W-:Y:S02]  /*6780*/  IMAD.MOV.U32 R8, RZ, RZ, 0x192 ;  /* 0x00000192ff087424 */ /* 0x000fe400078e00ff */
[----:B------:R-:W-:Y:S01]  /*6790*/  IMAD.MOV.U32 R13, RZ, RZ, RZ ;  /* 0x000000ffff0d7224 */ /* 0x000fe200078e00ff */
[----:B------:R-:W5:Y:S01]  /*67a0*/  LDCU.64 UR6, c[0x4][0x78] ;  /* 0x01000f00ff0677ac */ /* 0x000f620008000a00 */
[----:B-1----:R-:W1:Y:S01]  /*67b0*/  LDC.64 R2, c[0x4][R3] ;  /* 0x0100000003027b82 */ /* 0x002e620000000a00 */
[----:B------:R-:W2:Y:S01]  /*67c0*/  LDCU.64 UR4, c[0x4][0x10] ;  /* 0x01000200ff0477ac */ /* 0x000ea20008000a00 */
[----:B----4-:R-:W-:Y:S01]  /*67d0*/  MOV R5, UR9 ;  /* 0x0000000900057c02 */ /* 0x010fe20008000f00 */
[----:B------:R-:W-:Y:S01]  /*67e0*/  IMAD.U32 R4, RZ, RZ, UR8 ;  /* 0x00000008ff047e24 */ /* 0x000fe2000f8e00ff */
[----:B-----5:R-:W-:Y:S01]  /*67f0*/  MOV R7, UR7 ;  /* 0x0000000700077c02 */ /* 0x020fe20008000f00 */
[----:B------:R-:W-:Y:S01]  /*6800*/  IMAD.U32 R6, RZ, RZ, UR6 ;  /* 0x00000006ff067e24 */ /* 0x000fe2000f8e00ff */
[----:B--2---:R-:W-:Y:S01]  /*6810*/  MOV R11, UR5 ;  /* 0x00000005000b7c02 */ /* 0x004fe20008000f00 */
[----:B------:R-:W-:Y:S02]  /*6820*/  IMAD.U32 R10, RZ, RZ, UR4 ;  /* 0x00000004ff0a7e24 */ /* 0x000fe4000f8e00ff */
[----:B------:R-:W-:Y:S07]  /*6830*/  LEPC R20, `(.L_x_125) ;  /* 0x000000001014794e */ /* 0x000fee0000000000 */
[----:B-1-3--:R-:W-:Y:S05]  /*6840*/  CALL.ABS.NOINC R2 ;  /* 0x0000000002007343 */ /* 0x00afea0003c00000 */
.L_x_125:
[----:B------:R-:W-:Y:S05]  /*6850*/  BSYNC.RECONVERGENT B6 ;  /* 0x0000000000067941 */ /* 0x000fea0003800200 */
.L_x_124:
[-C--:B---3--:R-:W-:Y:S01]  /*6860*/  F2FP.F16.E4M3.UNPACK_B R83, R148.reuse ;  /* 0x00000094ff53723e */ /* 0x088fe200020006ff */
[----:B------:R-:W-:Y:S05]  /*6870*/  WARPSYNC.ALL ;  /* 0x0000000000007948 */ /* 0x000fea0003800000 */
[----:B------:R-:W-:Y:S01]  /*6880*/  R2UR UR4, R80 ;  /* 0x00000000500472ca */ /* 0x000fe200000e0000 */
[--C-:B------:R-:W-:Y:S01]  /*6890*/  HADD2.F32 R82, -RZ, R83.reuse.H0_H0 ;  /* 0x20000053ff527230 */ /* 0x100fe20000004100 */
[----:B------:R-:W-:Y:S01]  /*68a0*/  F2FP.F16.E4M3.UNPACK_B R85, R148.H1 ;  /* 0x00000094ff55723e */ /* 0x000fe200030006ff */
[----:B------:R-:W-:Y:S01]  /*68b0*/  HADD2.F32 R83, -RZ, R83.H1_H1 ;  /* 0x30000053ff537230 */ /* 0x000fe20000004100 */
[-C--:B------:R-:W-:Y:S01]  /*68c0*/  F2FP.F16.E4M3.UNPACK_B R87, R149.reuse ;  /* 0x00000095ff57723e */ /* 0x080fe200020006ff */
[----:B------:R-:W-:Y:S01]  /*68d0*/  BSSY.RECONVERGENT B0, `(.L_x_126) ;  /* 0x000011d000007945 */ /* 0x000fe20003800200 */
[----:B------:R-:W-:Y:S01]  /*68e0*/  F2FP.F16.E4M3.UNPACK_B R89, R149.H1 ;  /* 0x00000095ff59723e */ /* 0x000fe200030006ff */
[----:B------:R-:W-:Y:S01]  /*68f0*/  HADD2.F32 R84, -RZ, R85.H0_H0 ;  /* 0x20000055ff547230 */ /* 0x000fe20000004100 */
[-C--:B------:R-:W-:Y:S01]  /*6900*/  F2FP.F16.E4M3.UNPACK_B R91, R150.reuse ;  /* 0x00000096ff5b723e */ /* 0x080fe200020006ff */
[----:B------:R-:W-:Y:S01]  /*6910*/  HADD2.F32 R88, -RZ, R87.H1_H1 ;  /* 0x30000057ff587230 */ /* 0x000fe20000004100 */
[----:B------:R-:W-:Y:S01]  /*6920*/  F2FP.F16.E4M3.UNPACK_B R93, R150.H1 ;  /* 0x00000096ff5d723e */ /* 0x000fe200030006ff */
[----:B------:R-:W-:Y:S01]  /*6930*/  HADD2.F32 R86, -RZ, R85.H1_H1 ;  /* 0x30000055ff567230 */ /* 0x000fe20000004100 */
[-C--:B------:R-:W-:Y:S01]  /*6940*/  F2FP.F16.E4M3.UNPACK_B R95, R151.reuse ;  /* 0x00000097ff5f723e */ /* 0x080fe200020006ff */
[----:B------:R-:W2:Y:S01]  /*6950*/  LDTM.x64 R4, tmem[UR4] ;  /* 0x00000004000479ee */ /* 0x000ea20008340000 */
[----:B------:R-:W-:Y:S01]  /*6960*/  F2FP.F16.E4M3.UNPACK_B R97, R151.H1 ;  /* 0x00000097ff61723e */ /* 0x000fe200030006ff */
[----:B------:R-:W-:Y:S01]  /*6970*/  HADD2.F32 R85, -RZ, R87.H0_H0 ;  /* 0x20000057ff557230 */ /* 0x000fe20000004100 */
[-C--:B------:R-:W-:Y:S01]  /*6980*/  F2FP.F16.E4M3.UNPACK_B R99, R152.reuse ;  /* 0x00000098ff63723e */ /* 0x080fe200020006ff */
[----:B------:R-:W-:Y:S01]  /*6990*/  HADD2.F32 R87, -RZ, R89.H0_H0 ;  /* 0x20000059ff577230 */ /* 0x000fe20000004100 */
[----:B------:R-:W-:Y:S01]  /*69a0*/  F2FP.F16.E4M3.UNPACK_B R101, R152.H1 ;  /* 0x00000098ff65723e */ /* 0x000fe200030006ff */
[----:B------:R-:W-:Y:S01]  /*69b0*/  HADD2.F32 R92, -RZ, R91.H1_H1 ;  /* 0x3000005bff5c7230 */ /* 0x000fe20000004100 */
[----:B------:R-:W-:Y:S01]  /*69c0*/  ISETP.NE.AND P6, PT, R184, RZ, PT ;  /* 0x000000ffb800720c */ /* 0x000fe20003fc5270 */
[----:B------:R-:W-:Y:S01]  /*69d0*/  HADD2.F32 R96, -RZ, R95.H1_H1 ;  /* 0x3000005fff607230 */ /* 0x000fe20000004100 */
[----:B------:R-:W-:Y:S01]  /*69e0*/  SHF.L.U32 R211, R176, 0x4, RZ ;  /* 0x00000004b0d37819 */ /* 0x000fe200000006ff */
[----:B------:R-:W-:Y:S01]  /*69f0*/  HADD2.F32 R100, -RZ, R99.H1_H1 ;  /* 0x30000063ff647230 */ /* 0x000fe20000004100 */
[----:B------:R-:W-:Y:S01]  /*6a00*/  SHF.L.U32 R217, R175, 0x4, RZ ;  /* 0x00000004afd97819 */ /* 0x000fe200000006ff */
[----:B------:R-:W-:Y:S01]  /*6a10*/  HADD2.F32 R90, -RZ, R89.H1_H1 ;  /* 0x30000059ff5a7230 */ /* 0x000fe20000004100 */
[C---:B------:R-:W-:Y:S01]  /*6a20*/  IADD3 R197, PT, PT, R190.reuse, R211, RZ ;  /* 0x000000d3bec57210 */ /* 0x040fe20007ffe0ff */
[----:B------:R-:W-:Y:S01]  /*6a30*/  HADD2.F32 R89, -RZ, R91.H0_H0 ;  /* 0x2000005bff597230 */ /* 0x000fe20000004100 */
[----:B------:R-:W-:Y:S01]  /*6a40*/  IADD3 R199, PT, PT, R190, R217, RZ ;  /* 0x000000d9bec77210 */ /* 0x000fe20007ffe0ff */
[--C-:B------:R-:W-:Y:S01]  /*6a50*/  HADD2.F32 R91, -RZ, R93.reuse.H0_H0 ;  /* 0x2000005dff5b7230 */ /* 0x100fe20000004100 */
[----:B------:R-:W-:Y:S01]  /*6a60*/  SHF.L.U32 R210, R188, 0x4, RZ ;  /* 0x00000004bcd27819 */ /* 0x000fe200000006ff */
[----:B------:R-:W-:Y:S01]  /*6a70*/  HADD2.F32 R94, -RZ, R93.H1_H1 ;  /* 0x3000005dff5e7230 */ /* 0x000fe20000004100 */
[----:B------:R-:W-:Y:S01]  /*6a80*/  F2FP.F16.E4M3.UNPACK_B R103, R153 ;  /* 0x00000099ff67723e */ /* 0x000fe200020006ff */
[----:B------:R-:W-:Y:S01]  /*6a90*/  HADD2.F32 R93, -RZ, R95.H0_H0 ;  /* 0x2000005fff5d7230 */ /* 0x000fe20000004100 */
[----:B------:R-:W-:Y:S01]  /*6aa0*/  IADD3 R198, PT, PT, R210, R197, RZ ;  /* 0x000000c5d2c67210 */ /* 0x000fe20007ffe0ff */
[----:B------:R-:W-:Y:S01]  /*6ab0*/  HADD2.F32 R95, -RZ, R97.H0_H0 ;  /* 0x20000061ff5f7230 */ /* 0x000fe20000004100 */
[----:B------:R-:W-:Y:S01]  /*6ac0*/  F2FP.F16.E4M3.UNPACK_B R105, R153.H1 ;  /* 0x00000099ff69723e */ /* 0x000fe200030006ff */
[C---:B--2---:R-:W-:Y:S01]  /*6ad0*/  FMUL R0, R78.reuse, R4 ;  /* 0x000000044e007220 */ /* 0x044fe20000400000 */
[C---:B-1----:R-:W-:Y:S01]  /*6ae0*/  FMUL R2, R78.reuse, R5 ;  /* 0x000000054e027220 */ /* 0x042fe20000400000 */
[C---:B------:R-:W-:Y:S01]  /*6af0*/  FMUL R4, R78.reuse, R8 ;  /* 0x000000084e047220 */ /* 0x040fe20000400000 */
[C---:B------:R-:W-:Y:S01]  /*6b00*/  FMUL R5, R78.reuse, R9 ;  /* 0x000000094e057220 */ /* 0x040fe20000400000 */
[C---:B------:R-:W-:Y:S01]  /*6b10*/  FFMA R0, R81.reuse, R82, R0 ;  /* 0x0000005251007223 */ /* 0x040fe20000000000 */
[C---:B------:R-:W-:Y:S01]  /*6b20*/  FFMA R2, R81.reuse, R83, R2 ;  /* 0x0000005351027223 */ /* 0x040fe20000000002 */
[C---:B------:R-:W-:Y:S01]  /*6b30*/  FMUL R8, R78.reuse, R12 ;  /* 0x0000000c4e087220 */ /* 0x040fe20000400000 */
[C---:B------:R-:W-:Y:S01]  /*6b40*/  FMUL R9, R78.reuse, R13 ;  /* 0x0000000d4e097220 */ /* 0x040fe20000400000 */
[C---:B------:R-:W-:Y:S01]  /*6b50*/  FMUL R12, R78.reuse, R16 ;  /* 0x000000104e0c7220 */ /* 0x040fe20000400000 */
[C---:B------:R-:W-:Y:S01]  /*6b60*/  FMUL R13, R78.reuse, R17 ;  /* 0x000000114e0d7220 */ /* 0x040fe20000400000 */
[C---:B------:R-:W-:Y:S01]  /*6b70*/  FMUL R16, R78.reuse, R20 ;  /* 0x000000144e107220 */ /* 0x040fe20000400000 */
[C---:B------:R-:W-:Y:S01]  /*6b80*/  FMUL R17, R78.reuse, R21 ;  /* 0x000000154e117220 */ /* 0x040fe20000400000 */
[----:B------:R-:W-:Y:S02]  /*6b90*/  HADD2.F32 R104, -RZ, R103.H1_H1 ;  /* 0x30000067ff687230 */ /* 0x000fe40000004100 */
[C---:B------:R-:W-:Y:S01]  /*6ba0*/  FMUL R20, R78.reuse, R24 ;  /* 0x000000184e147220 */ /* 0x040fe20000400000 */
[C---:B------:R-:W-:Y:S01]  /*6bb0*/  FMUL R21, R78.reuse, R25 ;  /* 0x000000194e157220 */ /* 0x040fe20000400000 */
[C---:B------:R-:W-:Y:S01]  /*6bc0*/  FMUL R24, R78.reuse, R28 ;  /* 0x0000001c4e187220 */ /* 0x040fe20000400000 */
[C---:B------:R-:W-:Y:S01]  /*6bd0*/  FMUL R25, R78.reuse, R29 ;  /* 0x0000001d4e197220 */ /* 0x040fe20000400000 */
[C---:B------:R-:W-:Y:S01]  /*6be0*/  FMUL R28, R78.reuse, R32 ;  /* 0x000000204e1c7220 */ /* 0x040fe20000400000 */
[C---:B------:R-:W-:Y:S01]  /*6bf0*/  FMUL R29, R78.reuse, R33 ;  /* 0x000000214e1d7220 */ /* 0x040fe20000400000 */
[C---:B------:R-:W-:Y:S01]  /*6c00*/  FMUL R32, R78.reuse, R36 ;  /* 0x000000244e207220 */ /* 0x040fe20000400000 */
[----:B------:R-:W-:Y:S01]  /*6c10*/  F2FP.F16.E4M3.UNPACK_B R107, R154 ;  /* 0x0000009aff6b723e */ /* 0x000fe200020006ff */
[C---:B------:R-:W-:Y:S01]  /*6c20*/  FMUL R33, R78.reuse, R37 ;  /* 0x000000254e217220 */ /* 0x040fe20000400000 */
[C---:B------:R-:W-:Y:S01]  /*6c30*/  FMUL R36, R78.reuse, R40 ;  /* 0x000000284e247220 */ /* 0x040fe20000400000 */
[----:B------:R-:W-:Y:S01]  /*6c40*/  F2FP.F16.E4M3.UNPACK_B R109, R154.H1 ;  /* 0x0000009aff6d723e */ /* 0x000fe200030006ff */
[C---:B------:R-:W-:Y:S01]  /*6c50*/  FMUL R37, R78.reuse, R41 ;  /* 0x000000294e257220 */ /* 0x040fe20000400000 */
[----:B------:R-:W-:Y:S02]  /*6c60*/  HADD2.F32 R108, -RZ, R107.H1_H1 ;  /* 0x3000006bff6c7230 */ /* 0x000fe40000004100 */
        /* <DEDUP_REMOVED lines=26> */
[C---:B------:R-:W-:Y:S01]  /*6e10*/  FFMA R3, R81.reuse, R84, R3 ;  /* 0x0000005451037223 */ /* 0x040fe20000000003 */
[C---:B------:R-:W-:Y:S01]  /*6e20*/  FFMA R7, R81.reuse, R86, R7 ;  /* 0x0000005651077223 */ /* 0x040fe20000000007 */
[----:B------:R-:W-:Y:S01]  /*6e30*/  F2FP.F16.E4M3.UNPACK_B R127, R159 ;  /* 0x0000009fff7f723e */ /* 0x000fe200020006ff */
[C---:B------:R-:W-:Y:S01]  /*6e40*/  FFMA R4, R81.reuse, R85, R4 ;  /* 0x0000005551047223 */ /* 0x040fe20000000004 */
[C---:B------:R-:W-:Y:S01]  /*6e50*/  FFMA R5, R81.reuse, R88, R5 ;  /* 0x0000005851057223 */ /* 0x040fe20000000005 */
[----:B------:R-:W-:Y:S01]  /*6e60*/  F2FP.F16.E4M3.UNPACK_B R129, R159.H1 ;  /* 0x0000009fff81723e */ /* 0x000fe200030006ff */
[----:B------:R-:W-:Y:S01]  /*6e70*/  FFMA R6, R81, R87, R6 ;  /* 0x0000005751067223 */ /* 0x000fe20000000006 */
[----:B------:R-:W-:Y:S01]  /*6e80*/  F2FP.SATFINITE.E4M3.F32.PACK_AB_MERGE_C R185, R7, R3, RZ ;  /* 0x0000000307b9723e */ /* 0x000fe200048070ff */
[----:B------:R-:W-:Y:S02]  /*6e90*/  HADD2.F32 R124, -RZ, R123.H1_H1 ;  /* 0x3000007bff7c7230 */ /* 0x000fe40000004100 */
[----:B------:R-:W-:Y:S01]  /*6ea0*/  FMUL R11, R78, R11 ;  /* 0x0000000b4e0b7220 */ /* 0x000fe20000400000 */
[----:B------:R-:W-:Y:S01]  /*6eb0*/  HADD2.F32 R128, -RZ, R127.H1_H1 ;  /* 0x3000007fff807230 */ /* 0x000fe20000004100 */
[----:B------:R-:W-:Y:S01]  /*6ec0*/  F2FP.SATFINITE.E4M3.F32.PACK_AB_MERGE_C R184, R2, R0, R185 ;  /* 0x0000000002b8723e */ /* 0x000fe200048070b9 */
[C---:B------:R-:W-:Y:S01]  /*6ed0*/  FMUL R10, R78.reuse, R14 ;  /* 0x0000000e4e0a7220 */ /* 0x040fe20000400000 */
[C---:B------:R-:W-:Y:S01]  /*6ee0*/  FFMA R11, R81.reuse, R90, R11 ;  /* 0x0000005a510b7223 */ /* 0x040fe2000000000b */
[C---:B------:R-:W-:Y:S01]  /*6ef0*/  FFMA R8, R81.reuse, R89, R8 ;  /* 0x0000005951087223 */ /* 0x040fe20000000008 */
[----:B------:R-:W-:Y:S01]  /*6f00*/  FFMA R9, R81, R92, R9 ;  /* 0x0000005c51097223 */ /* 0x000fe20000000009 */
[----:B------:R-:W-:Y:S01]  /*6f10*/  F2FP.F16.E4M3.UNPACK_B R131, R160 ;  /* 0x000000a0ff83723e */ /* 0x000fe200020006ff */
[----:B------:R-:W-:Y:S01]  /*6f20*/  HADD2.F32 R98, -RZ, R97.H1_H1 ;  /* 0x30000061ff627230 */ /* 0x000fe20000004100 */
[----:B------:R-:W-:Y:S01]  /*6f30*/  F2FP.SATFINITE.E4M3.F32.PACK_AB_MERGE_C R186, R11, R6, RZ ;  /* 0x000000060bba723e */ /* 0x000fe200048070ff */
[----:B------:R-:W-:Y:S01]  /*6f40*/  FFMA R10, R81, R91, R10 ;  /* 0x0000005b510a7223 */ /* 0x000fe2000000000a */
[----:B------:R-:W-:Y:S02]  /*6f50*/  HADD2.F32 R97, -RZ, R99.H0_H0 ;  /* 0x20000063ff617230 */ /* 0x000fe40000004100 */
[C---:B------:R-:W-:Y:S01]  /*6f60*/  FMUL R15, R78.reuse, R15 ;  /* 0x0000000f4e0f7220 */ /* 0x040fe20000400000 */
[----:B------:R-:W-:Y:S01]  /*6f70*/  F2FP.SATFINITE.E4M3.F32.PACK_AB_MERGE_C R185, R5, R4, R186 ;  /* 0x0000000405b9723e */ /* 0x000fe200048070ba */
[----:B------:R-:W-:Y:S02]  /*6f80*/  HADD2.F32 R132, -RZ, R131.H1_H1 ;  /* 0x30000083ff847230 */ /* 0x000fe40000004100 */
[C---:B------:R-:W-:Y:S01]  /*6f90*/  FMUL R14, R78.reuse, R18 ;  /* 0x000000124e0e7220 */ /* 0x040fe20000400000 */
[C---:B------:R-:W-:Y:S01]  /*6fa0*/  FFMA R15, R81.reuse, R94, R15 ;  /* 0x0000005e510f7223 */ /* 0x040fe2000000000f */
[C---:B------:R-:W-:Y:S01]  /*6fb0*/  FFMA R12, R81.reuse, R93, R12 ;  /* 0x0000005d510c7223 */ /* 0x040fe2000000000c */
[----:B------:R-:W-:Y:S01]  /*6fc0*/  FFMA R13, R81, R96, R13 ;  /* 0x00000060510d7223 */ /* 0x000fe2000000000d */
[----:B------:R-:W-:Y:S01]  /*6fd0*/  F2FP.F16.E4M3.UNPACK_B R133, R160.H1 ;  /* 0x000000a0ff85723e */ /* 0x000fe200030006ff */
[--C-:B------:R-:W-:Y:S01]  /*6fe0*/  HADD2.F32 R99, -RZ, R101.reuse.H0_H0 ;  /* 0x20000065ff637230 */ /* 0x100fe20000004100 */
[----:B------:R-:W-:Y:S01]  /*6ff0*/  F2FP.SATFINITE.E4M3.F32.PACK_AB_MERGE_C R186, R15, R10, RZ ;  /* 0x0000000a0fba723e */ /* 0x000fe200048070ff */
[----:B------:R-:W-:Y:S01]  /*7000*/  FFMA R14, R81, R95, R14 ;  /* 0x0000005f510e7223 */ /* 0x000fe2000000000e */
[C---:B------:R-:W-:Y:S01]  /*7010*/  FMUL R19, R78.reuse, R19 ;  /* 0x000000134e137220 */ /* 0x040fe20000400000 */
[----:B------:R-:W-:Y:S01]  /*7020*/  HADD2.F32 R102, -RZ, R101.H1_H1 ;  /* 0x30000065ff667230 */ /* 0x000fe20000004100 */
[----:B------:R-:W-:Y:S01]  /*7030*/  F2FP.SATFINITE.E4M3.F32.PACK_AB_MERGE_C R186, R9, R8, R186 ;  /* 0x0000000809ba723e */ /* 0x000fe200048070ba */
[----:B------:R-:W-:Y:S02]  /*7040*/  HADD2.F32 R101, -RZ, R103.H0_H0 ;  /* 0x20000067ff657230 */ /* 0x000fe40000004100 */
[C---:B------:R-:W-:Y:S01]  /*7050*/  FFMA R19, R81.reuse, R98, R19 ;  /* 0x0000006251137223 */ /* 0x040fe20000000013 */
[C---:B------:R-:W-:Y:S01]  /*7060*/  FFMA R16, R81.reuse, R97, R16 ;  /* 0x0000006151107223 */ /* 0x040fe20000000010 */
[----:B------:R-:W-:Y:S01]  /*7070*/  FFMA R17, R81, R100, R17 ;  /* 0x0000006451117223 */ /* 0x000fe20000000011 */
[C---:B------:R-:W-:Y:S01]  /*7080*/  FMUL R18, R78.reuse, R22 ;  /* 0x000000164e127220 */ /* 0x040fe20000400000 */
[----:B------:R-:W-:Y:S01]  /*7090*/  F2FP.F16.E4M3.UNPACK_B R135, R161 ;  /* 0x000000a1ff87723e */ /* 0x000fe200020006ff */
        /* <DEDUP_REMOVED lines=10> */
[----:B------:R1:W-:Y:S01]  /*7140*/  STS.128 [R172+UR49+0x4200], R184 ;  /* 0x004200b8ac007988 */ /* 0x0003e20008000c31 */
[----:B------:R-:W-:Y:S01]  /*7150*/  HADD2.F32 R136, -RZ, R135.H1_H1 ;  /* 0x30000087ff887230 */ /* 0x000fe20000004100 */
[----:B------:R-:W-:Y:S01]  /*7160*/  F2FP.SATFINITE.E4M3.F32.PACK_AB_MERGE_C R200, R23, R18, RZ ;  /* 0x0000001217c8723e */ /* 0x000fe200048070ff */
[C---:B------:R-:W-:Y:S01]  /*7170*/  FMUL R22, R78.reuse, R26 ;  /* 0x0000001a4e167220 */ /* 0x040fe20000400000 */
[C---:B------:R-:W-:Y:S01]  /*7180*/  FMUL R27, R78.reuse, R27 ;  /* 0x0000001b4e1b7220 */ /* 0x040fe20000400000 */
[--C-:B------:R-:W-:Y:S01]  /*7190*/  HADD2.F32 R107, -RZ, R109.reuse.H0_H0 ;  /* 0x2000006dff6b7230 */ /* 0x100fe20000004100 */
[----:B------:R-:W-:Y:S01]  /*71a0*/  F2FP.SATFINITE.E4M3.F32.PACK_AB_MERGE_C R200, R17, R16, R200 ;  /* 0x0000001011c8723e */ /* 0x000fe200048070c8 */
[C---:B------:R-:W-:Y:S01]  /*71b0*/  FFMA R22, R81.reuse, R103, R22 ;  /* 0x0000006751167223 */ /* 0x040fe20000000016 */
[C---:B------:R-:W-:Y:S01]  /*71c0*/  FFMA R27, R81.reuse, R106, R27 ;  /* 0x0000006a511b7223 */ /* 0x040fe2000000001b */
[C---:B------:R-:W-:Y:S01]  /*71d0*/  FFMA R24, R81.reuse, R105, R24 ;  /* 0x0000006951187223 */ /* 0x040fe20000000018 */
[----:B------:R-:W-:Y:S01]  /*71e0*/  F2FP.F16.E4M3.UNPACK_B R137, R161.H1 ;  /* 0x000000a1ff89723e */ /* 0x000fe200030006ff */
[----:B------:R-:W-:Y:S02]  /*71f0*/  HADD2.F32 R110, -RZ, R109.H1_H1 ;  /* 0x3000006dff6e7230 */ /* 0x000fe40000004100 */
[----:B------:R-:W-:Y:S01]  /*7200*/  FFMA R25, R81, R108, R25 ;  /* 0x0000006c51197223 */ /* 0x000fe20000000019 */
[----:B------:R-:W-:Y:S01]  /*7210*/  F2FP.SATFINITE.E4M3.F32.PACK_AB_MERGE_C R201, R27, R22, RZ ;  /* 0x000000161bc9723e */ /* 0x000fe200048070ff */
[----:B------:R-:W-:Y:S02]  /*7220*/  HADD2.F32 R109, -RZ, R111.H0_H0 ;  /* 0x2000006fff6d7230 */ /* 0x000fe40000004100 */
[C---:B------:R-:W-:Y:S01]  /*7230*/  FMUL R26, R78.reuse, R30 ;  /* 0x0000001e4e1a7220 */ /* 0x040fe20000400000 */
[C---:B------:R-:W-:Y:S01]  /*7240*/  FMUL R31, R78.reuse, R31 ;  /* 0x0000001f4e1f7220 */ /* 0x040fe20000400000 */
[--C-:B------:R-:W-:Y:S01]  /*7250*/  HADD2.F32 R111, -RZ, R113.reuse.H0_H0 ;  /* 0x20000071ff6f7230 */ /* 0x100fe20000004100 */
[----:B------:R-:W-:Y:S01]  /*7260*/  F2FP.SATFINITE.E4M3.F32.PACK_AB_MERGE_C R201, R21, R20, R201 ;  /* 0x0000001415c9723e */ /* 0x000fe200048070c9 */
[C---:B------:R-:W-:Y:S01]  /*7270*/  FFMA R26, R81.reuse, R107, R26 ;  /* 0x0000006b511a7223 */ /* 0x040fe2000000001a */
[C---:B------:R-:W-:Y:S01]  /*7280*/  FFMA R31, R81.reuse, R110, R31 ;  /* 0x0000006e511f7223 */ /* 0x040fe2000000001f */
[C---:B------:R-:W-:Y:S01]  /*7290*/  FFMA R28, R81.reuse, R109, R28 ;  /* 0x0000006d511c7223 */ /* 0x040fe2000000001c */
[----:B------:R-:W-:Y:S01]  /*72a0*/  F2FP.F16.E4M3.UNPACK_B R139, R162 ;  /* 0x000000a2ff8b723e */ /* 0x000fe200020006ff */
[----:B------:R-:W-:Y:S02]  /*72b0*/  HADD2.F32 R114, -RZ, R113.H1_H1 ;  /* 0x30000071ff727230 */ /* 0x000fe40000004100 */
[----:B------:R-:W-:Y:S01]  /*72c0*/  FFMA R29, R81, R112, R29 ;  /* 0x00000070511d7223 */ /* 0x000fe2000000001d */
[----:B------:R-:W-:Y:S01]  /*72d0*/  F2FP.SATFINITE.E4M3.F32.PACK_AB_MERGE_C R202, R31, R26, RZ ;  /* 0x0000001a1fca723e */ /* 0x000fe200048070ff */
[----:B------:R-:W-:Y:S02]  /*72e0*/  HADD2.F32 R113, -RZ, R115.H0_H0 ;  /* 0x20000073ff717230 */ /* 0x000fe40000004100 */
[C---:B------:R-:W-:Y:S01]  /*72f0*/  FMUL R30, R78.reuse, R34 ;  /* 0x000000224e1e7220 */ /* 0x040fe20000400000 */
[----:B------:R-:W-:Y:S01]  /*7300*/  HADD2.F32 R140, -RZ, R139.H1_H1 ;  /* 0x3000008bff8c7230 */ /* 0x000fe20000004100 */
[----:B------:R-:W-:Y:S01]  /*7310*/  F2FP.SATFINITE.E4M3.F32.PACK_AB_MERGE_C R202, R25, R24, R202 ;  /* 0x0000001819ca723e */ /* 0x000fe200048070ca */
[C---:B------:R-:W-:Y:S01]  /*7320*/  FMUL R35, R78.reuse, R35 ;  /* 0x000000234e237220 */ /* 0x040fe20000400000 */
[--C-:B------:R-:W-:Y:S02]  /*7330*/  HADD2.F32 R115, -RZ, R117.reuse.H0_H0 ;  /* 0x20000075ff737230 */ /* 0x100fe40000004100 */
[C---:B------:R-:W-:Y:S01]  /*7340*/  FFMA R30, R81.reuse, R111, R30 ;  /* 0x0000006f511e7223 */ /* 0x040fe2000000001e */
[----:B------:R-:W-:Y:S02]  /*7350*/  HADD2.F32 R118, -RZ, R117.H1_H1 ;  /* 0x30000075ff767230 */ /* 0x000fe40000004100 */
[C---:B------:R-:W-:Y:S01]  /*7360*/  FFMA R35, R81.reuse, R114, R35 ;  /* 0x0000007251237223 */ /* 0x040fe20000000023 */
[C---:B------:R-:W-:Y:S01]  /*7370*/  FFMA R32, R81.reuse, R113, R32 ;  /* 0x0000007151207223 */ /* 0x040fe20000000020 */
[----:B------:R-:W-:Y:S01]  /*7380*/  F2FP.F16.E4M3.UNPACK_B R141, R162.H1 ;  /* 0x000000a2ff8d723e */ /* 0x000fe200030006ff */
[----:B------:R-:W-:Y:S01]  /*7390*/  FFMA R33, R81, R116, R33 ;  /* 0x0000007451217223 */ /* 0x000fe20000000021 */
[----:B------:R-:W-:Y:S01]  /*73a0*/  HADD2.F32 R117, -RZ, R119.H0_H0 ;  /* 0x20000077ff757230 */ /* 0x000fe20000004100 */
        /* <DEDUP_REMOVED lines=9> */
[----:B------:R1:W-:Y:S01]  /*7440*/  STS.128 [R197+0x4010], R200 ;  /* 0x004010c8c5007388 */ /* 0x0003e20000000c00 */
[----:B------:R-:W-:Y:S01]  /*7450*/  FFMA R37, R81, R120, R37 ;  /* 0x0000007851257223 */ /* 0x000fe20000000025 */
[----:B------:R-:W-:Y:S01]  /*7460*/  F2FP.SATFINITE.E4M3.F32.PACK_AB_MERGE_C R204, R39, R34, RZ ;  /* 0x0000002227cc723e */ /* 0x000fe200048070ff */
[----:B------:R-:W-:Y:S02]  /*7470*/  HADD2.F32 R122, -RZ, R121.H1_H1 ;  /* 0x30000079ff7a7230 */ /* 0x000fe40000004100 */
[C---:B------:R-:W-:Y:S01]  /*7480*/  FMUL R38, R78.reuse, R42 ;  /* 0x0000002a4e267220 */ /* 0x040fe20000400000 */
[----:B------:R-:W-:Y:S01]  /*7490*/  HADD2.F32 R121, -RZ, R123.H0_H0 ;  /* 0x2000007bff797230 */ /* 0x000fe20000004100 */
[----:B------:R-:W-:Y:S01]  /*74a0*/  F2FP.SATFINITE.E4M3.F32.PACK_AB_MERGE_C R204, R33, R32, R204 ;  /* 0x0000002021cc723e */ /* 0x000fe200048070cc */
[----:B------:R-:W-:Y:S02]  /*74b0*/  HADD2.F32 R144, -RZ, R143.H1_H1 ;  /* 0x3000008fff907230 */ /* 0x000fe40000004100 */
[C---:B------:R-:W-:Y:S01]  /*74c0*/  FFMA R38, R81.reuse, R119, R38 ;  /* 0x0000007751267223 */ /* 0x040fe20000000026 */
[C---:B------:R-:W-:Y:S01]  /*74d0*/  FMUL R43, R78.reuse, R43 ;  /* 0x0000002b4e2b7220 */ /* 0x040fe20000400000 */
[--C-:B------:R-:W-:Y:S02]  /*74e0*/  HADD2.F32 R123, -RZ, R125.reuse.H0_H0 ;  /* 0x2000007dff7b7230 */ /* 0x100fe40000004100 */
[C---:B------:R-:W-:Y:S01]  /*74f0*/  FMUL R42, R78.reuse, R46 ;  /* 0x0000002e4e2a7220 */ /* 0x040fe20000400000 */
[----:B------:R-:W-:Y:S02]  /*7500*/  HADD2.F32 R126, -RZ, R125.H1_H1 ;  /* 0x3000007dff7e7230 */ /* 0x000fe40000004100 */
[C---:B------:R-:W-:Y:S01]  /*7510*/  FFMA R43, R81.reuse, R122, R43 ;  /* 0x0000007a512b7223 */ /* 0x040fe2000000002b */
[----:B------:R-:W-:Y:S01]  /*7520*/  F2FP.F16.E4M3.UNPACK_B R145, R163.H1 ;  /* 0x000000a3ff91723e */ /* 0x000fe200030006ff */
[C---:B------:R-:W-:Y:S01]  /*7530*/  FFMA R40, R81.reuse, R121, R40 ;  /* 0x0000007951287223 */ /* 0x040fe20000000028 */
[----:B------:R-:W-:Y:S01]  /*7540*/  FFMA R41, R81, R124, R41 ;  /* 0x0000007c51297223 */ /* 0x000fe20000000029 */
[----:B------:R-:W-:Y:S01]  /*7550*/  ISETP.NE.AND P0, PT, R193, RZ, PT ;  /* 0x000000ffc100720c */ /* 0x000fe20003f05270 */
[----:B------:R-:W-:Y:S01]  /*7560*/  HADD2.F32 R125, -RZ, R127.H0_H0 ;  /* 0x2000007fff7d7230 */ /* 0x000fe20000004100 */
[----:B------:R-:W-:Y:S01]  /*7570*/  F2FP.SATFINITE.E4M3.F32.PACK_AB_MERGE_C R205, R43, R38, RZ ;  /* 0x000000262bcd723e */ /* 0x000fe200048070ff */
[----:B------:R-:W-:Y:S01]  /*7580*/  FFMA R42, R81, R123, R42 ;  /* 0x0000007b512a7223 */ /* 0x000fe2000000002a */
[C---:B------:R-:W-:Y:S01]  /*7590*/  FMUL R47, R78.reuse, R47 ;  /* 0x0000002f4e2f7220 */ /* 0x040fe20000400000 */
[--C-:B------:R-:W-:Y:S01]  /*75a0*/  HADD2.F32 R127, -RZ, R129.reuse.H0_H0 ;  /* 0x20000081ff7f7230 */ /* 0x100fe20000004100 */
[----:B------:R-:W-:Y:S01]  /*75b0*/  F2FP.SATFINITE.E4M3.F32.PACK_AB_MERGE_C R205, R37, R36, R205 ;  /* 0x0000002425cd723e */ /* 0x000fe200048070cd */
[----:B------:R-:W-:Y:S02]  /*75c0*/  HADD2.F32 R130, -RZ, R129.H1_H1 ;  /* 0x30000081ff827230 */ /* 0x000fe40000004100 */
[C---:B------:R-:W-:Y:S01]  /*75d0*/  FFMA R47, R81.reuse, R126, R47 ;  /* 0x0000007e512f7223 */ /* 0x040fe2000000002f */
[C---:B------:R-:W-:Y:S01]  /*75e0*/  FFMA R44, R81.reuse, R125, R44 ;  /* 0x0000007d512c7223 */ /* 0x040fe2000000002c */
[C---:B------:R-:W-:Y:S01]  /*75f0*/  FFMA R45, R81.reuse, R128, R45 ;  /* 0x00000080512d7223 */ /* 0x040fe2000000002d */
[----:B------:R-:W-:Y:S02]  /*7600*/  HADD2.F32 R129, -RZ, R131.H0_H0 ;  /* 0x20000083ff817230 */ /* 0x000fe40000004100 */
[C---:B------:R-:W-:Y:S01]  /*7610*/  FMUL R46, R78.reuse, R50 ;  /* 0x000000324e2e7220 */ /* 0x040fe20000400000 */
[C---:B------:R-:W-:Y:S01]  /*7620*/  FMUL R51, R78.reuse, R51 ;  /* 0x000000334e337220 */ /* 0x040fe20000400000 */
[--C-:B------:R-:W-:Y:S02]  /*7630*/  HADD2.F32 R131, -RZ, R133.reuse.H0_H0 ;  /* 0x20000085ff837230 */ /* 0x100fe40000004100 */
[C---:B------:R-:W-:Y:S01]  /*7640*/  FMUL R50, R78.reuse, R54 ;  /* 0x000000364e327220 */ /* 0x040fe20000400000 */
[C---:B------:R-:W-:Y:S01]  /*7650*/  FFMA R46, R81.reuse, R127, R46 ;  /* 0x0000007f512e7223 */ /* 0x040fe2000000002e */
[----:B------:R-:W-:Y:S02]  /*7660*/  HADD2.F32 R134, -RZ, R133.H1_H1 ;  /* 0x30000085ff867230 */ /* 0x000fe40000004100 */
[C---:B------:R-:W-:Y:S01]  /*7670*/  FFMA R51, R81.reuse, R130, R51 ;  /* 0x0000008251337223 */ /* 0x040fe20000000033 */
[----:B------:R-:W-:Y:S02]  /*7680*/  HADD2.F32 R133, -RZ, R135.H0_H0 ;  /* 0x20000087ff857230 */ /* 0x000fe40000004100 */
[C---:B------:R-:W-:Y:S01]  /*7690*/  FMUL R55, R78.reuse, R55 ;  /* 0x000000374e377220 */ /* 0x040fe20000400000 */
[C---:B------:R-:W-:Y:S01]  /*76a0*/  FFMA R48, R81.reuse, R129, R48 ;  /* 0x0000008151307223 */ /* 0x040fe20000000030 */
[C---:B------:R-:W-:Y:S01]  /*76b0*/  FFMA R49, R81.reuse, R132, R49 ;  /* 0x0000008451317223 */ /* 0x040fe20000000031 */
[--C-:B------:R-:W-:Y:S02]  /*76c0*/  HADD2.F32 R135, -RZ, R137.reuse.H0_H0 ;  /* 0x20000089ff877230 */ /* 0x100fe40000004100 */
[C---:B------:R-:W-:Y:S01]  /*76d0*/  FFMA R50, R81.reuse, R131, R50 ;  /* 0x0000008351327223 */ /* 0x040fe20000000032 */
[----:B------:R-:W-:Y:S02]  /*76e0*/  HADD2.F32 R138, -RZ, R137.H1_H1 ;  /* 0x30000089ff8a7230 */ /* 0x000fe40000004100 */
[C---:B------:R-:W-:Y:S01]  /*76f0*/  FMUL R54, R78.reuse, R58 ;  /* 0x0000003a4e367220 */ /* 0x040fe20000400000 */
[----:B------:R-:W-:Y:S02]  /*7700*/  HADD2.F32 R137, -RZ, R139.H0_H0 ;  /* 0x2000008bff897230 */ /* 0x000fe40000004100 */
[C---:B------:R-:W-:Y:S01]  /*7710*/  FFMA R55, R81.reuse, R134, R55 ;  /* 0x0000008651377223 */ /* 0x040fe20000000037 */
        /* <DEDUP_REMOVED lines=16> */
[----:B------:R-:W-:Y:S01]  /*7820*/  FFMA R63, R81, R142, R63 ;  /* 0x0000008e513f7223 */ /* 0x000fe2000000003f */
[----:B------:R-:W-:Y:S01]  /*7830*/  FMUL R67, R78, R67 ;  /* 0x000000434e437220 */ /* 0x000fe20000400000 */
[----:B------:R-:W-:Y:S01]  /*7840*/  F2FP.SATFINITE.E4M3.F32.PACK_AB_MERGE_C R206, R47, R42, RZ ;  /* 0x0000002a2fce723e */ /* 0x000fe200048070ff */
[----:B------:R-:W-:Y:S01]  /*7850*/  FFMA R60, R81, R141, R60 ;  /* 0x0000008d513c7223 */ /* 0x000fe2000000003c */
[----:B------:R-:W-:Y:S01]  /*7860*/  F2FP.SATFINITE.E4M3.F32.PACK_AB_MERGE_C R207, R51, R46, RZ ;  /* 0x0000002e33cf723e */ /* 0x000fe200048070ff */
[C---:B------:R-:W-:Y:S01]  /*7870*/  FFMA R61, R81.reuse, R144, R61 ;  /* 0x00000090513d7223 */ /* 0x040fe2000000003d */
[C---:B------:R-:W-:Y:S01]  /*7880*/  FFMA R62, R81.reuse, R143, R62 ;  /* 0x0000008f513e7223 */ /* 0x040fe2000000003e */
[----:B------:R-:W-:Y:S01]  /*7890*/  FFMA R67, R81, R146, R67 ;  /* 0x0000009251437223 */ /* 0x000fe20000000043 */
[----:B------:R-:W-:Y:S02]  /*78a0*/  F2FP.SATFINITE.E4M3.F32.PACK_AB_MERGE_C R206, R41, R40, R206 ;  /* 0x0000002829ce723e */ /* 0x000fe400048070ce */
[----:B------:R-:W-:Y:S02]  /*78b0*/  F2FP.SATFINITE.E4M3.F32.PACK_AB_MERGE_C R207, R45, R44, R207 ;  /* 0x0000002c2dcf723e */ /* 0x000fe400048070cf */
[----:B------:R-:W-:Y:S02]  /*78c0*/  F2FP.SATFINITE.E4M3.F32.PACK_AB_MERGE_C R212, R55, R50, RZ ;  /* 0x0000003237d4723e */ /* 0x000fe400048070ff */
[----:B------:R-:W-:Y:S01]  /*78d0*/  F2FP.SATFINITE.E4M3.F32.PACK_AB_MERGE_C R213, R59, R54, RZ ;  /* 0x000000363bd5723e */ /* 0x000fe200048070ff */
[----:B------:R1:W-:Y:S01]  /*78e0*/  STS.128 [R199+0x4020], R204 ;  /* 0x004020ccc7007388 */ /* 0x0003e20000000c00 */
[----:B------:R-:W-:Y:S02]  /*78f0*/  F2FP.SATFINITE.E4M3.F32.PACK_AB_MERGE_C R214, R63, R58, RZ ;  /* 0x0000003a3fd6723e */ /* 0x000fe400048070ff */
[----:B------:R-:W-:Y:S02]  /*7900*/  F2FP.SATFINITE.E4M3.F32.PACK_AB_MERGE_C R215, R67, R62, RZ ;  /* 0x0000003e43d7723e */ /* 0x000fe400048070ff */
[----:B------:R-:W-:Y:S02]  /*7910*/  F2FP.SATFINITE.E4M3.F32.PACK_AB_MERGE_C R212, R49, R48, R212 ;  /* 0x0000003031d4723e */ /* 0x000fe400048070d4 */
[----:B------:R-:W-:Y:S02]  /*7920*/  F2FP.SATFINITE.E4M3.F32.PACK_AB_MERGE_C R213, R53, R52, R213 ;  /* 0x0000003435d5723e */ /* 0x000fe400048070d5 */
[----:B------:R-:W-:Y:S02]  /*7930*/  F2FP.SATFINITE.E4M3.F32.PACK_AB_MERGE_C R214, R57, R56, R214 ;  /* 0x0000003839d6723e */ /* 0x000fe400048070d6 */
[----:B------:R-:W-:Y:S02]  /*7940*/  F2FP.SATFINITE.E4M3.F32.PACK_AB_MERGE_C R215, R61, R60, R215 ;  /* 0x0000003c3dd7723e */ /* 0x000fe400048070d7 */
[----:B------:R-:W-:Y:S02]  /*7950*/  LEA R216, R181, UR49, 0x3 ;  /* 0x00000031b5d87c11 */ /* 0x000fe4000f8e18ff */
[----:B------:R-:W-:Y:S01]  /*7960*/  @P6 SHF.L.U32 R219, R180, 0x1f, RZ ;  /* 0x0000001fb4db6819 */ /* 0x000fe200000006ff */
[----:B------:R1:W-:Y:S01]  /*7970*/  STS.128 [R198+0x4010], R212 ;  /* 0x004010d4c6007388 */ /* 0x0003e20000000c00 */
[----:B------:R-:W-:Y:S01]  /*7980*/  @!PT LDS RZ, [RZ] ;  /* 0x00000000fffff984 */ /* 0x000fe20000000800 */
[----:B------:R-:W-:Y:S01]  /*7990*/  @!PT LDS RZ, [RZ] ;  /* 0x00000000fffff984 */ /* 0x000fe20000000800 */
[----:B------:R-:W-:Y:S01]  /*79a0*/  @!PT LDS RZ, [RZ] ;  /* 0x00000000fffff984 */ /* 0x000fe20000000800 */
[----:B------:R-:W-:Y:S01]  /*79b0*/  @!PT LDS RZ, [RZ] ;  /* 0x00000000fffff984 */ /* 0x000fe20000000800 */
[----:B------:R2:W-:Y:S07]  /*79c0*/  MEMBAR.ALL.CTA ;  /* 0x0000000000007992 */ /* 0x0005ee0000008000 */
[----:B--2---:R-:W2:Y:S02]  /*79d0*/  FENCE.VIEW.ASYNC.S ;  /* 0x00000000000073c6 */ /* 0x004ea40000000000 */
[----:B--2---:R-:W-:Y:S06]  /*79e0*/  BAR.SYNC.DEFER_BLOCKING 0x1, 0x80 ;  /* 0x0042000000007b1d */ /* 0x004fec0000010000 */
[----:B------:R-:W-:Y:S05]  /*79f0*/  @P0 BRA `(.L_x_127) ;  /* 0x0000000000280947 */ /* 0x000fea0003800000 */
[----:B------:R-:W-:Y:S02]  /*7a00*/  UIADD3 UR4, UPT, UPT, UR49, 0x4200, URZ ;  /* 0x0000420031047890 */ /* 0x000fe4000fffe0ff */
[----:B------:R-:W-:Y:S01]  /*7a10*/  UIADD3 UR6, UP0, UPT, UR52, 0x680, URZ ;  /* 0x0000068034067890 */ /* 0x000fe2000ff1e0ff */
[----:B------:R-:W-:Y:S03]  /*7a20*/  UMOV UR43, UR36 ;  /* 0x00000024002b7c82 */ /* 0x000fe60008000000 */
[----:B------:R-:W-:Y:S01]  /*7a30*/  MOV R192, UR4 ;  /* 0x0000000400c07c02 */ /* 0x000fe20008000f00 */
[----:B------:R-:W-:Y:S03]  /*7a40*/  UIADD3.X UR7, UPT, UPT, URZ, UR53, URZ, UP0, !UPT ;  /* 0x00000035ff077290 */ /* 0x000fe600087fe4ff */
[----:B------:R-:W-:Y:S11]  /*7a50*/  R2UR UR40, R192 ;  /* 0x00000000c02872ca */ /* 0x000ff600000e0000 */
[----:B------:R-:W-:Y:S02]  /*7a60*/  @!UPT UIADD3 URZ, UPT, UPT, URZ, URZ, URZ ;  /* 0x000000fffffff290 */ /* 0x000fe4000fffe0ff */
[----:B------:R2:W-:Y:S01]  /*7a70*/  UTMASTG.3D [UR40], [UR6] ;  /* 0x00000028060073b5 */ /* 0x0005e20008010000 */
[----:B------:R0:W-:Y:S01]  /*7a80*/  UTMACMDFLUSH ;  /* 0x00000000000079b7 */ /* 0x0001e20000000000 */
[----:B--2---:R-:W-:Y:S04]  /*7a90*/  DEPBAR.LE SB0, 0x1 ;  /* 0x000080400000791a */ /* 0x004fe80000000000 */
.L_x_127:
[----:B------:R-:W-:Y:S05]  /*7aa0*/  BSYNC.RECONVERGENT B0 ;  /* 0x0000000000007941 */ /* 0x000fea0003800200 */
.L_x_126:
[----:B------:R-:W-:Y:S06]  /*7ab0*/  BAR.SYNC.DEFER_BLOCKING 0x1, 0x80 ;  /* 0x0042000000007b1d */ /* 0x000fec0000010000 */
[----:B------:R-:W2:Y:S01]  /*7ac0*/  @P6 SYNCS.PHASECHK.TRANS64.TRYWAIT P0, [R216+URZ+0x100], R219 ;  /* 0x000100dbd80065a7 */ /* 0x000ea200080011ff */
[----:B------:R-:W-:Y:S01]  /*7ad0*/  BSSY B1, `(.L_x_128) ;  /* 0x0000023000017945 */ /* 0x000fe20003800000 */
[----:B--2---:R-:W-:Y:S03]  /*7ae0*/  @P6 SEL R208, RZ, 0x1, !P0 ;  /* 0x00000001ffd06807 */ /* 0x004fe60004000000 */
[----:B------:R-:W-:Y:S05]  /*7af0*/  @!P6 BRA `(.L_x_129) ;  /* 0x000000000080e947 */ /* 0x000fea0003800000 */
[----:B------:R-:W-:Y:S01]  /*7b00*/  ISETP.NE.AND P1, PT, R209, RZ, PT ;  /* 0x000000ffd100720c */ /* 0x000fe20003f25270 */
[----:B------:R-:W-:Y:S01]  /*7b10*/  BSSY B0, `(.L_x_130) ;  /* 0x000000a000007945 */ /* 0x000fe20003800000 */
[----:B------:R-:W-:Y:S11]  /*7b20*/  ISETP.NE.AND P0, PT, R208, RZ, PT ;  /* 0x000000ffd000720c */ /* 0x000ff60003f05270 */
[----:B------:R-:W-:Y:S04]  /*7b30*/  @P1 IMAD R0, R181, 0x2000, R190 ;  /* 0x00002000b5001824 */ /* 0x000fe800078e02be */
[C---:B------:R-:W-:Y:S01]  /*7b40*/  @P1 IMAD.IADD R211, R0.reuse, 0x1, R211 ;  /* 0x0000000100d31824 */ /* 0x040fe200078e02d3 */
[----:B------:R-:W-:Y:S03]  /*7b50*/  @P1 IADD3 R217, PT, PT, R0, R217, RZ ;  /* 0x000000d900d91210 */ /* 0x000fe60007ffe0ff */
[----:B------:R-:W-:Y:S01]  /*7b60*/  @P1 IMAD.IADD R210, R210, 0x1, R211 ;  /* 0x00000001d2d21824 */ /* 0x000fe200078e02d3 */
[----:B------:R-:W-:Y:S06]  /*7b70*/  @P0 BRA `(.L_x_131) ;  /* 0x00000000000c0947 */ /* 0x000fec0003800000 */
[----:B------:R-:W-:Y:S04]  /*7b80*/  SHF.L.U32 R3, R180, 0x1f, RZ ;  /* 0x0000001fb4037819 */ /* 0x000fe800000006ff */
[----:B------:R-:W2:Y:S02]  /*7b90*/  SYNCS.PHASECHK.TRANS64.TRYWAIT P0, [R216+URZ+0x100], R3 ;  /* 0x00010003d80075a7 */ /* 0x000ea400080011ff */
[----:B--2---:R-:W-:Y:S05]  /*7ba0*/  @!P0 BRA `(.L_x_132) ;  /* 0x0000002400248947 */ /* 0x004fea0003800000 */
.L_x_131:
[----:B------:R-:W-:Y:S05]  /*7bb0*/  BSYNC B0 ;  /* 0x0000000000007941 */ /* 0x000fea0003800000 */
.L_x_130:
[----:B------:R-:W-:Y:S01]  /*7bc0*/  ISETP.NE.AND P0, PT, R209, RZ, PT ;  /* 0x000000ffd100720c */ /* 0x000fe20003f05270 */
[----:B--2---:R-:W-:Y:S02]  /*7bd0*/  VIADD R3, R216, 0x110 ;  /* 0x00000110d8037836 */ /* 0x004fe40000000000 */
[----:B------:R-:W-:Y:S02]  /*7be0*/  IMAD.U32 R2, RZ, RZ, UR37 ;  /* 0x00000025ff027e24 */ /* 0x000fe4000f8e00ff */
[----:B------:R-:W-:Y:S03]  /*7bf0*/  VIADD R181, R181, 0x1 ;  /* 0x00000001b5b57836 */ /* 0x000fe60000000000 */
[----:B------:R-:W-:Y:S05]  /*7c00*/  PRMT R2, R2, 0x654, R3 ;  /* 0x0000065402027816 */ /* 0x000fea0000000003 */
[----:B------:R2:W3:Y:S04]  /*7c10*/  @P0 LDS.128 R148, [R0] ;  /* 0x0000000000940984 */ /* 0x0004e80000000c00 */
[----:B------:R2:W4:Y:S04]  /*7c20*/  @P0 LDS.128 R152, [R211+0x10] ;  /* 0x00001000d3980984 */ /* 0x0005280000000c00 */
        /* <DEDUP_REMOVED lines=13> */
.L_x_129:
[----:B------:R-:W-:Y:S05]  /*7d00*/  BSYNC B1 ;  /* 0x0000000000017941 */ /* 0x000fea0003800000 */
.L_x_128:
[----:B--2---:R-:W-:Y:S05]  /*7d10*/  VIADD R0, R80, 0x40 ;  /* 0x0000004050007836 */ /* 0x004fea0000000000 */
[----:B------:R-:W-:Y:S04]  /*7d20*/  SHF.R.U32.HI R0, RZ, 0x15, R0 ;  /* 0x00000015ff007819 */ /* 0x000fe80000011600 */
[----:B------:R-:W-:Y:S11]  /*7d30*/  LOP3.LUT P0, RZ, R0, 0x3, R173, 0x48, !PT ;  /* 0x0000000300ff7812 */ /* 0x000ff600078048ad */
[----:B------:R-:W-:Y:S02]  /*7d40*/  @!UPT UIADD3 URZ, UPT, UPT, URZ, URZ, URZ ;  /* 0x000000fffffff290 */ /* 0x000fe4000fffe0ff */
[----:B------:R-:W-:Y:S05]  /*7d50*/  @!P0 BRA `(.L_x_133) ;  /* 0x0000000000408947 */ /* 0x000fea0003800000 */
[----:B------:R-:W2:Y:S01]  /*7d60*/  LDCU.64 UR8, c[0x4][0x70] ;  /* 0x01000e00ff0877ac */ /* 0x000ea20008000a00 */
[----:B------:R-:W-:Y:S01]  /*7d70*/  MOV R3, 0x0 ;  /* 0x0000000000037802 */ /* 0x000fe20000000f00 */
[----:B------:R-:W-:Y:S02]  /*7d80*/  HFMA2 R12, -RZ, RZ, 0, 5.9604644775390625e-08 ;  /* 0x00000001ff0c7431 */ /* 0x000fe400000001ff */
[----:B------:R-:W-:Y:S02]  /*7d90*/  IMAD.MOV.U32 R8, RZ, RZ, 0x192 ;  /* 0x00000192ff087424 */ /* 0x000fe400078e00ff */
[----:B------:R-:W-:Y:S01]  /*7da0*/  IMAD.MOV.U32 R13, RZ, RZ, RZ ;  /* 0x000000ffff0d7224 */ /* 0x000fe200078e00ff */
[----:B------:R-:W5:Y:S01]  /*7db0*/  LDCU.64 UR6, c[0x4][0x78] ;  /* 0x01000f00ff0677ac */ /* 0x000f620008000a00 */
[----:B------:R-:W1:Y:S01]  /*7dc0*/  LDC.64 R2, c[0x4][R3] ;  /* 0x0100000003027b82 */ /* 0x000e620000000a00 */
[----:B------:R-:W3:Y:S01]  /*7dd0*/  LDCU.64 UR4, c[0x4][0x10] ;  /* 0x01000200ff0477ac */ /* 0x000ee20008000a00 */
[----:B--2---:R-:W-:Y:S01]  /*7de0*/  MOV R5, UR9 ;  /* 0x0000000900057c02 */ /* 0x004fe20008000f00 */
[----:B------:R-:W-:Y:S01]  /*7df0*/  IMAD.U32 R4, RZ, RZ, UR8 ;  /* 0x00000008ff047e24 */ /* 0x000fe2000f8e00ff */
[----:B-----5:R-:W-:Y:S01]  /*7e00*/  MOV R7, UR7 ;  /* 0x0000000700077c02 */ /* 0x020fe20008000f00 */
[----:B------:R-:W-:Y:S01]  /*7e10*/  IMAD.U32 R6, RZ, RZ, UR6 ;  /* 0x00000006ff067e24 */ /* 0x000fe2000f8e00ff */
[----:B---3--:R-:W-:Y:S01]  /*7e20*/  MOV R11, UR5 ;  /* 0x00000005000b7c02 */ /* 0x008fe20008000f00 */
[----:B------:R-:W-:Y:S02]  /*7e30*/  IMAD.U32 R10, RZ, RZ, UR4 ;  /* 0x00000004ff0a7e24 */ /* 0x000fe4000f8e00ff */
[----:B------:R-:W-:Y:S07]  /*7e40*/  LEPC R20, `(.L_x_133) ;  /* 0x000000001014794e */ /* 0x000fee0000000000 */
[----:B-1--4-:R-:W-:Y:S05]  /*7e50*/  CALL.ABS.NOINC R2 ;  /* 0x0000000002007343 */ /* 0x012fea0003c00000 */
.L_x_133:
[----:B------:R-:W-:Y:S01]  /*7e60*/  ISETP.NE.AND P0, PT, R193, RZ, PT ;  /* 0x000000ffc100720c */ /* 0x000fe20003f05270 */
[----:B------:R-:W-:Y:S05]  /*7e70*/  WARPSYNC.ALL ;  /* 0x0000000000007948 */ /* 0x000fea0003800000 */
[----:B------:R-:W-:Y:S01]  /*7e80*/  R2UR UR4, R80 ;  /* 0x00000000500472ca */ /* 0x000fe200000e0000 */
[----:B------:R-:W-:Y:S01]  /*7e90*/  BSSY.RECONVERGENT B0, `(.L_x_134) ;  /* 0x000011c000007945 */ /* 0x000fe20003800200 */
[----:B---3--:R-:W-:Y:S02]  /*7ea0*/  F2FP.F16.E4M3.UNPACK_B R11, R149 ;  /* 0x00000095ff0b723e */ /* 0x008fe400020006ff */
[----:B------:R-:W-:Y:S02]  /*7eb0*/  F2FP.F16.E4M3.UNPACK_B R10, R150 ;  /* 0x00000096ff0a723e */ /* 0x000fe400020006ff */
[----:B------:R-:W-:Y:S01]  /*7ec0*/  F2FP.F16.E4M3.UNPACK_B R9, R151 ;  /* 0x00000097ff09723e */ /* 0x000fe200020006ff */
[--C-:B------:R-:W-:Y:S01]  /*7ed0*/  HADD2.F32 R83, -RZ, R11.reuse.H0_H0 ;  /* 0x2000000bff537230 */ /* 0x100fe20000004100 */
[----:B----4-:R-:W-:Y:S01]  /*7ee0*/  F2FP.F16.E4M3.UNPACK_B R8, R152 ;  /* 0x00000098ff08723e */ /* 0x010fe200020006ff */
[----:B------:R-:W-:Y:S01]  /*7ef0*/  HADD2.F32 R84, -RZ, R11.H1_H1 ;  /* 0x3000000bff547230 */ /* 0x000fe20000004100 */
[----:B------:R-:W-:Y:S01]  /*7f00*/  F2FP.F16.E4M3.UNPACK_B R7, R153 ;  /* 0x00000099ff07723e */ /* 0x000fe200020006ff */
[--C-:B------:R-:W-:Y:S01]  /*7f10*/  HADD2.F32 R87, -RZ, R10.reuse.H0_H0 ;  /* 0x2000000aff577230 */ /* 0x100fe20000004100 */
[----:B------:R-:W-:Y:S01]  /*7f20*/  F2FP.F16.E4M3.UNPACK_B R6, R154 ;  /* 0x0000009aff06723e */ /* 0x000fe200020006ff */
[----:B------:R-:W-:Y:S01]  /*7f30*/  HADD2.F32 R88, -RZ, R10.H1_H1 ;  /* 0x3000000aff587230 */ /* 0x000fe20000004100 */
[----:B------:R-:W-:Y:S01]  /*7f40*/  F2FP.F16.E4M3.UNPACK_B R5, R155 ;  /* 0x0000009bff05723e */ /* 0x000fe200020006ff */
[--C-:B------:R-:W-:Y:S01]  /*7f50*/  HADD2.F32 R91, -RZ, R9.reuse.H0_H0 ;  /* 0x20000009ff5b7230 */ /* 0x100fe20000004100 */
[----:B-1----:R-:W-:Y:S01]  /*7f60*/  F2FP.F16.E4M3.UNPACK_B R4, R156 ;  /* 0x0000009cff04723e */ /* 0x002fe200020006ff */
[----:B------:R-:W-:Y:S01]  /*7f70*/  HADD2.F32 R93, -RZ, R9.H1_H1 ;  /* 0x30000009ff5d7230 */ /* 0x000fe20000004100 */
[-C--:B------:R-:W-:Y:S01]  /*7f80*/  F2FP.F16.E4M3.UNPACK_B R2, R148.reuse ;  /* 0x00000094ff02723e */ /* 0x080fe200020006ff */
[--C-:B------:R-:W-:Y:S01]  /*7f90*/  HADD2.F32 R94, -RZ, R8.reuse.H0_H0 ;  /* 0x20000008ff5e7230 */ /* 0x100fe20000004100 */
[----:B------:R-:W-:Y:S01]  /*7fa0*/  F2FP.F16.E4M3.UNPACK_B R148, R148.H1 ;  /* 0x00000094ff94723e */ /* 0x000fe200030006ff */
[----:B------:R-:W-:Y:S01]  /*7fb0*/  HADD2.F32 R97, -RZ, R8.H1_H1 ;  /* 0x30000008ff617230 */ /* 0x000fe20000004100 */
[----:B------:R-:W-:Y:S01]  /*7fc0*/  F2FP.F16.E4M3.UNPACK_B R149, R149.H1 ;  /* 0x00000095ff95723e */ /* 0x000fe200030006ff */
[--C-:B------:R-:W-:Y:S01]  /*7fd0*/  HADD2.F32 R98, -RZ, R7.reuse.H0_H0 ;  /* 0x20000007ff627230 */ /* 0x100fe20000004100 */
[----:B------:R-:W-:Y:S01]  /*7fe0*/  F2FP.F16.E4M3.UNPACK_B R150, R150.H1 ;  /* 0x00000096ff96723e */ /* 0x000fe200030006ff */
[----:B------:R-:W-:Y:S01]  /*7ff0*/  HADD2.F32 R101, -RZ, R7.H1_H1 ;  /* 0x30000007ff657230 */ /* 0x000fe20000004100 */
[----:B------:R-:W-:Y:S01]  /*8000*/  F2FP.F16.E4M3.UNPACK_B R151, R151.H1 ;  /* 0x00000097ff97723e */ /* 0x000fe200030006ff */
[--C-:B------:R-:W-:Y:S01]  /*8010*/  HADD2.F32 R102, -RZ, R6.reuse.H0_H0 ;  /* 0x20000006ff667230 */ /* 0x100fe20000004100 */
[----:B------:R-:W-:Y:S01]  /*8020*/  IADD3 R195, PT, PT, R195, 0x170, RZ ;  /* 0x00000170c3c37810 */ /* 0x000fe20007ffe0ff */
[----:B------:R-:W-:Y:S01]  /*8030*/  HADD2.F32 R105, -RZ, R6.H1_H1 ;  /* 0x30000006ff697230 */ /* 0x000fe20000004100 */
[----:B------:R-:W-:Y:S01]  /*8040*/  F2FP.F16.E4M3.UNPACK_B R138, R163 ;  /* 0x000000a3ff8a723e */ /* 0x000fe200020006ff */
[--C-:B------:R-:W-:Y:S01]  /*8050*/  HADD2.F32 R106, -RZ, R5.reuse.H0_H0 ;  /* 0x20000005ff6a7230 */ /* 0x100fe20000004100 */
[----:B------:R-:W-:Y:S01]  /*8060*/  LOP3.LUT R195, R195, 0xfefffff8, RZ, 0xc0, !PT ;  /* 0xfefffff8c3c37812 */ /* 0x000fe200078ec0ff */
[----:B------:R-:W-:Y:S01]  /*8070*/  HADD2.F32 R109, -RZ, R5.H1_H1 ;  /* 0x30000005ff6d7230 */ /* 0x000fe20000004100 */
[----:B------:R-:W-:Y:S01]  /*8080*/  F2FP.F16.E4M3.UNPACK_B R116, R157 ;  /* 0x0000009dff74723e */ /* 0x000fe200020006ff */
[--C-:B------:R-:W-:Y:S01]  /*8090*/  HADD2.F32 R110, -RZ, R4.reuse.H0_H0 ;  /* 0x20000004ff6e7230 */ /* 0x100fe20000004100 */
[----:B------:R-:W-:Y:S01]  /*80a0*/  F2FP.F16.E4M3.UNPACK_B R120, R158 ;  /* 0x0000009eff78723e */ /* 0x000fe200020006ff */
[----:B------:R-:W-:Y:S01]  /*80b0*/  HADD2.F32 R113, -RZ, R4.H1_H1 ;  /* 0x30000004ff717230 */ /* 0x000fe20000004100 */
[----:B------:R-:W-:Y:S01]  /*80c0*/  F2FP.F16.E4M3.UNPACK_B R124, R159 ;  /* 0x0000009fff7c723e */ /* 0x000fe200020006ff */
[----:B------:R-:W1:Y:S01]  /*80d0*/  LDTM.x64 R4, tmem[UR4+0x40] ;  /* 0x00004004000479ee */ /* 0x000e620008340000 */
[--C-:B------:R-:W-:Y:S01]  /*80e0*/  HADD2.F32 R0, -RZ, R2.reuse.H0_H0 ;  /* 0x20000002ff007230 */ /* 0x100fe20000004100 */
[----:B------:R-:W-:Y:S01]  /*80f0*/  NOP ;  /* 0x0000000000007918 */ /* 0x000fe20000000000 */
[----:B-1----:R1:W-:Y:S01]  /*8100*/  SYNCS.ARRIVE.TRANS64.RED.A1T0 RZ, [R195+URZ], RZ ;  /* 0x000000ffc3ff79a7 */ /* 0x0023e200081004ff */
[----:B------:R-:W-:Y:S01]  /*8110*/  HADD2.F32 R2, -RZ, R2.H1_H1 ;  /* 0x30000002ff027230 */ /* 0x000fe20000004100 */
[----:B------:R-:W-:Y:S01]  /*8120*/  F2FP.F16.E4M3.UNPACK_B R128, R160 ;  /* 0x000000a0ff80723e */ /* 0x000fe200020006ff */
[--C-:B------:R-:W-:Y:S01]  /*8130*/  HADD2.F32 R86, -RZ, R149.reuse.H1_H1 ;  /* 0x30000095ff567230 */ /* 0x100fe20000004100 */
[----:B------:R-:W-:Y:S01]  /*8140*/  F2FP.F16.E4M3.UNPACK_B R132, R161 ;  /* 0x000000a1ff84723e */ /* 0x000fe200020006ff */
[--C-:B------:R-:W-:Y:S01]  /*8150*/  HADD2.F32 R114, -RZ, R116.reuse.H0_H0 ;  /* 0x20000074ff727230 */ /* 0x100fe20000004100 */
[----:B------:R-:W-:Y:S01]  /*8160*/  F2FP.F16.E4M3.UNPACK_B R136, R162 ;  /* 0x000000a2ff88723e */ /* 0x000fe200020006ff */
[----:B------:R-:W-:Y:S01]  /*8170*/  HADD2.F32 R117, -RZ, R116.H1_H1 ;  /* 0x30000074ff757230 */ /* 0x000fe20000004100 */
[----:B------:R-:W-:Y:S01]  /*8180*/  F2FP.F16.E4M3.UNPACK_B R152, R152.H1 ;  /* 0x00000098ff98723e */ /* 0x000fe200030006ff */
        /* <DEDUP_REMOVED lines=12> */
[C---:B------:R-:W-:Y:S01]  /*8250*/  FMUL R4, R78.reuse, R4 ;  /* 0x000000044e047220 */ /* 0x040fe20000400000 */
[C---:B------:R-:W-:Y:S01]  /*8260*/  FMUL R5, R78.reuse, R5 ;  /* 0x000000054e057220 */ /* 0x040fe20000400000 */
[----:B------:R-:W-:Y:S02]  /*8270*/  HADD2.F32 R3, -RZ, R148.H0_H0 ;  /* 0x20000094ff037230 */ /* 0x000fe40000004100 */
        /* <DEDUP_REMOVED lines=9> */
[----:B------:R-:W-:Y:S02]  /*8310*/  HADD2.F32 R130, -RZ, R132.H0_H0 ;  /* 0x20000084ff827230 */ /* 0x000fe40000004100 */
[C---:B------:R-:W-:Y:S01]  /*8320*/  FMUL R6, R78.reuse, R6 ;  /* 0x000000064e067220 */ /* 0x040fe20000400000 */
[----:B------:R-:W-:Y:S02]  /*8330*/  HADD2.F32 R82, -RZ, R148.H1_H1 ;  /* 0x30000094ff527230 */ /* 0x000fe40000004100 */
[C---:B------:R-:W-:Y:S01]  /*8340*/  FMUL R7, R78.reuse, R7 ;  /* 0x000000074e077220 */ /* 0x040fe20000400000 */
[----:B------:R-:W-:Y:S02]  /*8350*/  HADD2.F32 R85, -RZ, R149.H0_H0 ;  /* 0x20000095ff557230 */ /* 0x000fe40000004100 */
[C---:B------:R-:W-:Y:S01]  /*8360*/  FFMA R6, R81.reuse, R3, R6 ;  /* 0x0000000351067223 */ /* 0x040fe20000000006 */
[----:B------:R-:W-:Y:S02]  /*8370*/  HADD2.F32 R133, -RZ, R132.H1_H1 ;  /* 0x30000084ff857230 */ /* 0x000fe40000004100 */
[C---:B------:R-:W-:Y:S01]  /*8380*/  FFMA R7, R81.reuse, R82, R7 ;  /* 0x0000005251077223 */ /* 0x040fe20000000007 */
[C---:B------:R-:W-:Y:S01]  /*8390*/  FFMA R8, R81.reuse, R83, R8 ;  /* 0x0000005351087223 */ /* 0x040fe20000000008 */
[C---:B------:R-:W-:Y:S01]  /*83a0*/  FFMA R9, R81.reuse, R84, R9 ;  /* 0x0000005451097223 */ /* 0x040fe20000000009 */
[--C-:B------:R-:W-:Y:S02]  /*83b0*/  HADD2.F32 R82, -RZ, R138.reuse.H0_H0 ;  /* 0x2000008aff527230 */ /* 0x100fe40000004100 */
[C---:B------:R-:W-:Y:S01]  /*83c0*/  FMUL R10, R78.reuse, R10 ;  /* 0x0000000a4e0a7220 */ /* 0x040fe20000400000 */
[----:B------:R-:W-:Y:S02]  /*83d0*/  HADD2.F32 R83, -RZ, R138.H1_H1 ;  /* 0x3000008aff537230 */ /* 0x000fe40000004100 */
[C---:B------:R-:W-:Y:S01]  /*83e0*/  FMUL R11, R78.reuse, R11 ;  /* 0x0000000b4e0b7220 */ /* 0x040fe20000400000 */
[----:B------:R-:W-:Y:S02]  /*83f0*/  HADD2.F32 R89, -RZ, R150.H0_H0 ;  /* 0x20000096ff597230 */ /* 0x000fe40000004100 */
[C---:B------:R-:W-:Y:S01]  /*8400*/  FFMA R10, R81.reuse, R85, R10 ;  /* 0x00000055510a7223 */ /* 0x040fe2000000000a */
[--C-:B------:R-:W-:Y:S02]  /*8410*/  HADD2.F32 R134, -RZ, R136.reuse.H0_H0 ;  /* 0x20000088ff867230 */ /* 0x100fe40000004100 */
[C---:B------:R-:W-:Y:S01]  /*8420*/  FFMA R11, R81.reuse, R86, R11 ;  /* 0x00000056510b7223 */ /* 0x040fe2000000000b */
[C---:B------:R-:W-:Y:S01]  /*8430*/  FFMA R12, R81.reuse, R87, R12 ;  /* 0x00000057510c7223 */ /* 0x040fe2000000000c */
[----:B------:R-:W-:Y:S01]  /*8440*/  FFMA R13, R81, R88, R13 ;  /* 0x00000058510d7223 */ /* 0x000fe2000000000d */
[----:B------:R-:W-:Y:S01]  /*8450*/  F2FP.SATFINITE.E4M3.F32.PACK_AB_MERGE_C R86, R7, R6, RZ ;  /* 0x000000060756723e */ /* 0x000fe200048070ff */
[C---:B------:R-:W-:Y:S01]  /*8460*/  FMUL R7, R78.reuse, R20 ;  /* 0x000000144e077220 */ /* 0x040fe20000400000 */
[----:B------:R-:W-:Y:S01]  /*8470*/  F2FP.SATFINITE.E4M3.F32.PACK_AB_MERGE_C R138, R11, R10, RZ ;  /* 0x0000000a0b8a723e */ /* 0x000fe200048070ff */
[C---:B------:R-:W-:Y:S01]  /*8480*/  FMUL R10, R78.reuse, R21 ;  /* 0x000000154e0a7220 */ /* 0x040fe20000400000 */
[C---:B------:R-:W-:Y:S01]  /*8490*/  FMUL R21, R78.reuse, R28 ;  /* 0x0000001c4e157220 */ /* 0x040fe20000400000 */
[----:B------:R-:W-:Y:S02]  /*84a0*/  HADD2.F32 R137, -RZ, R136.H1_H1 ;  /* 0x30000088ff897230 */ /* 0x000fe40000004100 */
[C---:B------:R-:W-:Y:S01]  /*84b0*/  FMUL R14, R78.reuse, R14 ;  /* 0x0000000e4e0e7220 */ /* 0x040fe20000400000 */
[----:B------:R-:W-:Y:S02]  /*84c0*/  HADD2.F32 R90, -RZ, R150.H1_H1 ;  /* 0x30000096ff5a7230 */ /* 0x000fe40000004100 */
[C---:B------:R-:W-:Y:S01]  /*84d0*/  FMUL R15, R78.reuse, R15 ;  /* 0x0000000f4e0f7220 */ /* 0x040fe20000400000 */
[--C-:B------:R-:W-:Y:S02]  /*84e0*/  HADD2.F32 R92, -RZ, R151.reuse.H0_H0 ;  /* 0x20000097ff5c7230 */ /* 0x100fe40000004100 */
[C---:B------:R-:W-:Y:S01]  /*84f0*/  FFMA R14, R81.reuse, R89, R14 ;  /* 0x00000059510e7223 */ /* 0x040fe2000000000e */
[----:B------:R-:W-:Y:S02]  /*8500*/  HADD2.F32 R95, -RZ, R151.H1_H1 ;  /* 0x30000097ff5f7230 */ /* 0x000fe40000004100 */
[C---:B------:R-:W-:Y:S01]  /*8510*/  FFMA R15, R81.reuse, R90, R15 ;  /* 0x0000005a510f7223 */ /* 0x040fe2000000000f */
[C---:B------:R-:W-:Y:S01]  /*8520*/  FFMA R0, R81.reuse, R91, R0 ;  /* 0x0000005b51007223 */ /* 0x040fe20000000000 */
[----:B------:R-:W-:Y:S01]  /*8530*/  FFMA R2, R81, R93, R2 ;  /* 0x0000005d51027223 */ /* 0x000fe20000000002 */
[C---:B------:R-:W-:Y:S01]  /*8540*/  FMUL R3, R78.reuse, R18 ;  /* 0x000000124e037220 */ /* 0x040fe20000400000 */
[C---:B------:R-:W-:Y:S01]  /*8550*/  FMUL R18, R78.reuse, R25 ;  /* 0x000000194e127220 */ /* 0x040fe20000400000 */
[----:B------:R-:W-:Y:S01]  /*8560*/  F2FP.SATFINITE.E4M3.F32.PACK_AB_MERGE_C R14, R15, R14, RZ ;  /* 0x0000000e0f0e723e */ /* 0x000fe200048070ff */
[C---:B------:R-:W-:Y:S01]  /*8570*/  FMUL R25, R78.reuse, R32 ;  /* 0x000000204e197220 */ /* 0x040fe20000400000 */
[C---:B------:R-:W-:Y:S01]  /*8580*/  FFMA R3, R81.reuse, R92, R3 ;  /* 0x0000005c51037223 */ /* 0x040fe20000000003 */
[C---:B------:R-:W-:Y:S01]  /*8590*/  FMUL R6, R78.reuse, R19 ;  /* 0x000000134e067220 */ /* 0x040fe20000400000 */
[--C-:B------:R-:W-:Y:S02]  /*85a0*/  HADD2.F32 R96, -RZ, R152.reuse.H0_H0 ;  /* 0x20000098ff607230 */ /* 0x100fe40000004100 */
[C---:B------:R-:W-:Y:S01]  /*85b0*/  FMUL R11, R78.reuse, R22 ;  /* 0x000000164e0b7220 */ /* 0x040fe20000400000 */
[----:B------:R-:W-:Y:S02]  /*85c0*/  HADD2.F32 R99, -RZ, R152.H1_H1 ;  /* 0x30000098ff637230 */ /* 0x000fe40000004100 */
[C---:B------:R-:W-:Y:S01]  /*85d0*/  FFMA R6, R81.reuse, R95, R6 ;  /* 0x0000005f51067223 */ /* 0x040fe20000000006 */
[C---:B------:R-:W-:Y:S01]  /*85e0*/  FFMA R7, R81.reuse, R94, R7 ;  /* 0x0000005e51077223 */ /* 0x040fe20000000007 */
[C---:B------:R-:W-:Y:S01]  /*85f0*/  FFMA R10, R81.reuse, R97, R10 ;  /* 0x00000061510a7223 */ /* 0x040fe2000000000a */
[C---:B------:R-:W-:Y:S01]  /*8600*/  FFMA R11, R81.reuse, R96, R11 ;  /* 0x00000060510b7223 */ /* 0x040fe2000000000b */
[----:B------:R-:W-:Y:S01]  /*8610*/  FMUL R22, R78, R29 ;  /* 0x0000001d4e167220 */ /* 0x000fe20000400000 */
[----:B------:R-:W-:Y:S01]  /*8620*/  F2FP.SATFINITE.E4M3.F32.PACK_AB_MERGE_C R3, R6, R3, RZ ;  /* 0x000000030603723e */ /* 0x000fe200048070ff */
[C---:B------:R-:W-:Y:S01]  /*8630*/  FMUL R29, R78.reuse, R36 ;  /* 0x000000244e1d7220 */ /* 0x040fe20000400000 */
        /* <DEDUP_REMOVED lines=11> */
[----:B------:R-:W-:Y:S01]  /*86f0*/  FMUL R20, R78, R27 ;  /* 0x0000001b4e147220 */ /* 0x000fe20000400000 */
[--C-:B------:R-:W-:Y:S01]  /*8700*/  HADD2.F32 R104, -RZ, R154.reuse.H0_H0 ;  /* 0x2000009aff687230 */ /* 0x100fe20000004100 */
[----:B------:R-:W-:Y:S01]  /*8710*/  F2FP.SATFINITE.E4M3.F32.PACK_AB_MERGE_C R16, R10, R7, R16 ;  /* 0x000000070a10723e */ /* 0x000fe20004807010 */
[----:B------:R-:W-:Y:S02]  /*8720*/  HADD2.F32 R107, -RZ, R154.H1_H1 ;  /* 0x3000009aff6b7230 */ /* 0x000fe40000004100 */
[C---:B------:R-:W-:Y:S01]  /*8730*/  FFMA R20, R81.reuse, R103, R20 ;  /* 0x0000006751147223 */ /* 0x040fe20000000014 */
[C---:B------:R-:W-:Y:S01]  /*8740*/  FFMA R21, R81.reuse, R102, R21 ;  /* 0x0000006651157223 */ /* 0x040fe20000000015 */
[C---:B------:R-:W-:Y:S01]  /*8750*/  FFMA R22, R81.reuse, R105, R22 ;  /* 0x0000006951167223 */ /* 0x040fe20000000016 */
[C---:B------:R-:W-:Y:S01]  /*8760*/  FMUL R23, R78.reuse, R30 ;  /* 0x0000001e4e177220 */ /* 0x040fe20000400000 */
[----:B------:R-:W-:Y:S01]  /*8770*/  FMUL R30, R78, R37 ;  /* 0x000000254e1e7220 */ /* 0x000fe20000400000 */
[----:B------:R-:W-:Y:S01]  /*8780*/  F2FP.SATFINITE.E4M3.F32.PACK_AB_MERGE_C R19, R20, R19, RZ ;  /* 0x000000131413723e */ /* 0x000fe200048070ff */
[C---:B------:R-:W-:Y:S01]  /*8790*/  FMUL R37, R78.reuse, R44 ;  /* 0x0000002c4e257220 */ /* 0x040fe20000400000 */
[C---:B------:R-:W-:Y:S01]  /*87a0*/  FFMA R23, R81.reuse, R104, R23 ;  /* 0x0000006851177223 */ /* 0x040fe20000000017 */
        /* <DEDUP_REMOVED lines=20> */
[----:B------:R-:W-:Y:S01]  /*88f0*/  F2FP.F16.E4M3.UNPACK_B R159, R159.H1 ;  /* 0x0000009fff9f723e */ /* 0x000fe200030006ff */
[----:B------:R-:W-:Y:S01]  /*8900*/  FMUL R38, R78, R45 ;  /* 0x0000002d4e267220 */ /* 0x000fe20000400000 */
[----:B------:R-:W-:Y:S01]  /*8910*/  F2FP.SATFINITE.E4M3.F32.PACK_AB_MERGE_C R19, R28, R27, RZ ;  /* 0x0000001b1c13723e */ /* 0x000fe200048070ff */
[----:B------:R-:W-:Y:S01]  /*8920*/  FFMA R31, R81, R112, R31 ;  /* 0x00000070511f7223 */ /* 0x000fe2000000001f */
[C---:B------:R-:W-:Y:S01]  /*8930*/  FMUL R45, R78.reuse, R52 ;  /* 0x000000344e2d7220 */ /* 0x040fe20000400000 */
[C---:B------:R-:W-:Y:S01]  /*8940*/  FMUL R52, R78.reuse, R59 ;  /* 0x0000003b4e347220 */ /* 0x040fe20000400000 */
[----:B------:R-:W-:Y:S01]  /*8950*/  F2FP.F16.E4M3.UNPACK_B R160, R160.H1 ;  /* 0x000000a0ffa0723e */ /* 0x000fe200030006ff */
[C---:B------:R-:W-:Y:S01]  /*8960*/  FMUL R59, R78.reuse, R66 ;  /* 0x000000424e3b7220 */ /* 0x040fe20000400000 */
[----:B------:R-:W-:Y:S01]  /*8970*/  F2FP.SATFINITE.E4M3.F32.PACK_AB_MERGE_C R66, R13, R12, R14 ;  /* 0x0000000c0d42723e */ /* 0x000fe2000480700e */
        /* <DEDUP_REMOVED lines=11> */
[C---:B------:R-:W-:Y:S01]  /*8a30*/  FFMA R35, R81.reuse, R116, R35 ;  /* 0x0000007451237223 */ /* 0x040fe20000000023 */
[C---:B------:R-:W-:Y:S01]  /*8a40*/  FMUL R36, R78.reuse, R43 ;  /* 0x0000002b4e247220 */ /* 0x040fe20000400000 */
[--C-:B------:R-:W-:Y:S02]  /*8a50*/  HADD2.F32 R120, -RZ, R158.reuse.H0_H0 ;  /* 0x2000009eff787230 */ /* 0x100fe40000004100 */
[C---:B------:R-:W-:Y:S01]  /*8a60*/  FMUL R39, R78.reuse, R46 ;  /* 0x0000002e4e277220 */ /* 0x040fe20000400000 */
[----:B------:R-:W-:Y:S02]  /*8a70*/  HADD2.F32 R123, -RZ, R158.H1_H1 ;  /* 0x3000009eff7b7230 */ /* 0x000fe40000004100 */
        /* <DEDUP_REMOVED lines=8> */
[C---:B------:R-:W-:Y:S01]  /*8b00*/  FFMA R40, R81.reuse, R123, R40 ;  /* 0x0000007b51287223 */ /* 0x040fe20000000028 */
[C---:B------:R-:W-:Y:S01]  /*8b10*/  FMUL R44, R78.reuse, R51 ;  /* 0x000000334e2c7220 */ /* 0x040fe20000400000 */
[C---:B------:R-:W-:Y:S01]  /*8b20*/  FFMA R41, R81.reuse, R122, R41 ;  /* 0x0000007a51297223 */ /* 0x040fe20000000029 */
[C---:B------:R-:W-:Y:S01]  /*8b30*/  FFMA R42, R81.reuse, R125, R42 ;  /* 0x0000007d512a7223 */ /* 0x040fe2000000002a */
[C---:B------:R-:W-:Y:S01]  /*8b40*/  FMUL R46, R78.reuse, R53 ;  /* 0x000000354e2e7220 */ /* 0x040fe20000400000 */
[--C-:B------:R-:W-:Y:S02]  /*8b50*/  HADD2.F32 R128, -RZ, R160.reuse.H0_H0 ;  /* 0x200000a0ff807230 */ /* 0x100fe40000004100 */
[C---:B------:R-:W-:Y:S01]  /*8b60*/  FMUL R50, R78.reuse, R57 ;  /* 0x000000394e327220 */ /* 0x040fe20000400000 */
[C---:B------:R-:W-:Y:S01]  /*8b70*/  FMUL R51, R78.reuse, R58 ;  /* 0x0000003a4e337220 */ /* 0x040fe20000400000 */
[C---:B------:R-:W-:Y:S01]  /*8b80*/  FMUL R53, R78.reuse, R60 ;  /* 0x0000003c4e357220 */ /* 0x040fe20000400000 */
[C---:B------:R-:W-:Y:S01]  /*8b90*/  FFMA R43, R81.reuse, R124, R43 ;  /* 0x0000007c512b7223 */ /* 0x040fe2000000002b */
[----:B------:R-:W-:Y:S02]  /*8ba0*/  HADD2.F32 R131, -RZ, R160.H1_H1 ;  /* 0x300000a0ff837230 */ /* 0x000fe40000004100 */
[C---:B------:R-:W-:Y:S01]  /*8bb0*/  FMUL R47, R78.reuse, R54 ;  /* 0x000000364e2f7220 */ /* 0x040fe20000400000 */
[C---:B------:R-:W-:Y:S01]  /*8bc0*/  FMUL R57, R78.reuse, R64 ;  /* 0x000000404e397220 */ /* 0x040fe20000400000 */
[C---:B------:R-:W-:Y:S01]  /*8bd0*/  FMUL R58, R78.reuse, R65 ;  /* 0x000000414e3a7220 */ /* 0x040fe20000400000 */
[C---:B------:R-:W-:Y:S01]  /*8be0*/  FMUL R60, R78.reuse, R67 ;  /* 0x000000434e3c7220 */ /* 0x040fe20000400000 */
[----:B------:R-:W-:Y:S01]  /*8bf0*/  FFMA R44, R81, R127, R44 ;  /* 0x0000007f512c7223 */ /* 0x000fe2000000002c */
[C---:B------:R-:W-:Y:S01]  /*8c00*/  FMUL R48, R78.reuse, R55 ;  /* 0x000000374e307220 */ /* 0x040fe20000400000 */
[----:B------:R-:W-:Y:S01]  /*8c10*/  F2FP.SATFINITE.E4M3.F32.PACK_AB_MERGE_C R64, R5, R4, R86 ;  /* 0x000000040540723e */ /* 0x000fe20004807056 */
[----:B------:R-:W-:Y:S01]  /*8c20*/  FFMA R45, R81, R126, R45 ;  /* 0x0000007e512d7223 */ /* 0x000fe2000000002d */
[----:B------:R-:W-:Y:S01]  /*8c30*/  F2FP.SATFINITE.E4M3.F32.PACK_AB_MERGE_C R65, R9, R8, R138 ;  /* 0x000000080941723e */ /* 0x000fe2000480708a */
[----:B------:R-:W-:Y:S01]  /*8c40*/  FMUL R49, R78, R56 ;  /* 0x000000384e317220 */ /* 0x000fe20000400000 */
[----:B------:R-:W-:Y:S01]  /*8c50*/  F2FP.SATFINITE.E4M3.F32.PACK_AB_MERGE_C R67, R2, R0, R3 ;  /* 0x000000000243723e */ /* 0x000fe20004807003 */
[C---:B------:R-:W-:Y:S01]  /*8c60*/  FFMA R46, R81.reuse, R129, R46 ;  /* 0x00000081512e7223 */ /* 0x040fe2000000002e */
[----:B------:R-:W-:Y:S01]  /*8c70*/  F2FP.F16.E4M3.UNPACK_B R162, R162.H1 ;  /* 0x000000a2ffa2723e */ /* 0x000fe200030006ff */
[--C-:B------:R-:W-:Y:S02]  /*8c80*/  HADD2.F32 R132, -RZ, R161.reuse.H0_H0 ;  /* 0x200000a1ff847230 */ /* 0x100fe40000004100 */
[C---:B------:R-:W-:Y:S01]  /*8c90*/  FFMA R47, R81.reuse, R128, R47 ;  /* 0x00000080512f7223 */ /* 0x040fe2000000002f */
[----:B------:R1:W-:Y:S01]  /*8ca0*/  STS.128 [R172+UR49+0x6200], R64 ;  /* 0x00620040ac007988 */ /* 0x0003e20008000c31 */
[----:B------:R-:W-:Y:S02]  /*8cb0*/  HADD2.F32 R135, -RZ, R161.H1_H1 ;  /* 0x300000a1ff877230 */ /* 0x000fe40000004100 */
[C---:B------:R-:W-:Y:S01]  /*8cc0*/  FFMA R48, R81.reuse, R131, R48 ;  /* 0x0000008351307223 */ /* 0x040fe20000000030 */
[C---:B------:R-:W-:Y:S01]  /*8cd0*/  FFMA R49, R81.reuse, R130, R49 ;  /* 0x0000008251317223 */ /* 0x040fe20000000031 */
[----:B------:R-:W-:Y:S01]  /*8ce0*/  F2FP.F16.E4M3.UNPACK_B R163, R163.H1 ;  /* 0x000000a3ffa3723e */ /* 0x000fe200030006ff */
[C---:B------:R-:W-:Y:S01]  /*8cf0*/  FFMA R50, R81.reuse, R133, R50 ;  /* 0x0000008551327223 */ /* 0x040fe20000000032 */
[----:B------:R-:W-:Y:S01]  /*8d00*/  FMUL R54, R78, R61 ;  /* 0x0000003d4e367220 */ /* 0x000fe20000400000 */
[--C-:B------:R-:W-:Y:S01]  /*8d10*/  HADD2.F32 R136, -RZ, R162.reuse.H0_H0 ;  /* 0x200000a2ff887230 */ /* 0x100fe20000004100 */
[----:B------:R1:W-:Y:S01]  /*8d20*/  STS.128 [R197+0x6010], R16 ;  /* 0x00601010c5007388 */ /* 0x0003e20000000c00 */
[----:B------:R-:W-:Y:S01]  /*8d30*/  F2FP.SATFINITE.E4M3.F32.PACK_AB_MERGE_C R35, R36, R35, RZ ;  /* 0x000000232423723e */ /* 0x000fe200048070ff */
[C---:B------:R-:W-:Y:S01]  /*8d40*/  FFMA R51, R81.reuse, R132, R51 ;  /* 0x0000008451337223 */ /* 0x040fe20000000033 */
[----:B------:R-:W-:Y:S01]  /*8d50*/  F2FP.SATFINITE.E4M3.F32.PACK_AB_MERGE_C R39, R40, R39, RZ ;  /* 0x000000272827723e */ /* 0x000fe200048070ff */
[----:B------:R-:W-:Y:S02]  /*8d60*/  HADD2.F32 R139, -RZ, R162.H1_H1 ;  /* 0x300000a2ff8b7230 */ /* 0x000fe40000004100 */
[C---:B------:R-:W-:Y:S01]  /*8d70*/  FMUL R55, R78.reuse, R62 ;  /* 0x0000003e4e377220 */ /* 0x040fe20000400000 */
[C---:B------:R-:W-:Y:S01]  /*8d80*/  FFMA R52, R81.reuse, R135, R52 ;  /* 0x0000008751347223 */ /* 0x040fe20000000034 */
[----:B------:R-:W-:Y:S01]  /*8d90*/  FMUL R56, R78, R63 ;  /* 0x0000003f4e387220 */ /* 0x000fe20000400000 */
[C---:B------:R-:W-:Y:S01]  /*8da0*/  FFMA R53, R81.reuse, R134, R53 ;  /* 0x0000008651357223 */ /* 0x040fe20000000035 */
[C---:B------:R-:W-:Y:S01]  /*8db0*/  FFMA R54, R81.reuse, R137, R54 ;  /* 0x0000008951367223 */ /* 0x040fe20000000036 */
[--C-:B------:R-:W-:Y:S02]  /*8dc0*/  HADD2.F32 R84, -RZ, R163.reuse.H0_H0 ;  /* 0x200000a3ff547230 */ /* 0x100fe40000004100 */
[C---:B------:R-:W-:Y:S01]  /*8dd0*/  FFMA R55, R81.reuse, R136, R55 ;  /* 0x0000008851377223 */ /* 0x040fe20000000037 */
[----:B------:R-:W-:Y:S02]  /*8de0*/  HADD2.F32 R85, -RZ, R163.H1_H1 ;  /* 0x300000a3ff557230 */ /* 0x000fe40000004100 */
[C---:B------:R-:W-:Y:S01]  /*8df0*/  FFMA R56, R81.reuse, R139, R56 ;  /* 0x0000008b51387223 */ /* 0x040fe20000000038 */
[----:B------:R-:W-:Y:S01]  /*8e00*/  F2FP.SATFINITE.E4M3.F32.PACK_AB_MERGE_C R43, R44, R43, RZ ;  /* 0x0000002b2c2b723e */ /* 0x000fe200048070ff */
[C---:B------:R-:W-:Y:S01]  /*8e10*/  FFMA R57, R81.reuse, R82, R57 ;  /* 0x0000005251397223 */ /* 0x040fe20000000039 */
[C---:B------:R-:W-:Y:S01]  /*8e20*/  FFMA R58, R81.reuse, R83, R58 ;  /* 0x00000053513a7223 */ /* 0x040fe2000000003a */
[C---:B------:R-:W-:Y:S01]  /*8e30*/  FFMA R59, R81.reuse, R84, R59 ;  /* 0x00000054513b7223 */ /* 0x040fe2000000003b */
[----:B------:R-:W-:Y:S01]  /*8e40*/  F2FP.SATFINITE.E4M3.F32.PACK_AB_MERGE_C R33, R34, R33, R35 ;  /* 0x000000212221723e */ /* 0x000fe20004807023 */
[----:B------:R-:W-:Y:S01]  /*8e50*/  FFMA R60, R81, R85, R60 ;  /* 0x00000055513c7223 */ /* 0x000fe2000000003c */
[----:B------:R-:W-:Y:S02]  /*8e60*/  F2FP.SATFINITE.E4M3.F32.PACK_AB_MERGE_C R32, R30, R29, R32 ;  /* 0x0000001d1e20723e */ /* 0x000fe40004807020 */
        /* <DEDUP_REMOVED lines=11> */
[----:B------:R-:W-:Y:S03]  /*8f20*/  IADD3 R76, PT, PT, R76, 0x1, RZ ;  /* 0x000000014c4c7810 */ /* 0x000fe60007ffe0ff */
        /* <DEDUP_REMOVED lines=9> */
[----:B------:R-:W-:Y:S02]  /*8fc0*/  UIADD3 UR8, UP0, UPT, UR52, 0x680, URZ ;  /* 0x0000068034087890 */ /* 0x000fe4000ff1e0ff */
[----:B------:R-:W-:Y:S02]  /*8fd0*/  UIADD3 UR5, UPT, UPT, UR41, 0x40, URZ ;  /* 0x0000004029057890 */ /* 0x000fe4000fffe0ff */
[----:B------:R-:W-:Y:S02]  /*8fe0*/  UIADD3 UR4, UPT, UPT, UR49, 0x6200, URZ ;  /* 0x0000620031047890 */ /* 0x000fe4000fffe0ff */
[----:B------:R-:W-:Y:S01]  /*8ff0*/  UIADD3.X UR9, UPT, UPT, URZ, UR53, URZ, UP0, !UPT ;  /* 0x00000035ff097290 */ /* 0x000fe200087fe4ff */
[----:B------:R-:W-:Y:S01]  /*9000*/  UMOV UR6, UR42 ;  /* 0x0000002a00067c82 */ /* 0x000fe20008000000 */
[----:B------:R-:W-:Y:S07]  /*9010*/  UMOV UR7, UR36 ;  /* 0x0000002400077c82 */ /* 0x000fee0008000000 */
[----:B------:R2:W-:Y:S01]  /*9020*/  UTMASTG.3D [UR4], [UR8] ;  /* 0x00000004080073b5 */ /* 0x0005e20008010000 */
[----:B------:R0:W-:Y:S01]  /*9030*/  UTMACMDFLUSH ;  /* 0x00000000000079b7 */ /* 0x0001e20000000000 */
[----:B--2---:R-:W-:Y:S04]  /*9040*/  DEPBAR.LE SB0, 0x1 ;  /* 0x000080400000791a */ /* 0x004fe80000000000 */
.L_x_135:
[----:B------:R-:W-:Y:S05]  /*9050*/  BSYNC.RECONVERGENT B0 ;  /* 0x0000000000007941 */ /* 0x000fea0003800200 */
.L_x_134:
[----:B------:R-:W-:Y:S01]  /*9060*/  BAR.SYNC.DEFER_BLOCKING 0x1, 0x80 ;  /* 0x0042000000007b1d */ /* 0x000fe20000010000 */
[----:B------:R-:W-:Y:S01]  /*9070*/  ISETP.NE.AND P2, PT, R194, RZ, PT ;  /* 0x000000ffc200720c */ /* 0x000fe20003f45270 */
[----:B------:R-:W-:Y:S01]  /*9080*/  IMAD.IADD R20, R75, 0x1, R147 ;  /* 0x000000014b147824 */ /* 0x000fe200078e0293 */
[----:B------:R-:W-:Y:S01]  /*9090*/  ISETP.NE.AND P0, PT, R196, 0x2, PT ;  /* 0x00000002c400780c */ /* 0x000fe20003f05270 */
[----:B------:R-:W-:Y:S01]  /*90a0*/  IMAD.IADD R21, R77, 0x1, R170 ;  /* 0x000000014d157824 */ /* 0x000fe200078e02aa */
[----:B------:R-:W-:Y:S02]  /*90b0*/  ISETP.NE.AND P1, PT, R76, 0x4, PT ;  /* 0x000000044c00780c */ /* 0x000fe40003f25270 */
[----:B------:R-:W-:Y:S02]  /*90c0*/  SEL R3, RZ, 0x1, P0 ;  /* 0x00000001ff037807 */ /* 0x000fe40000000000 */
[----:B------:R-:W-:Y:S02]  /*90d0*/  SEL R0, RZ, 0x1, P1 ;  /* 0x00000001ff007807 */ /* 0x000fe40000800000 */
[----:B------:R-:W-:Y:S02]  /*90e0*/  LOP3.LUT R182, R182, R3, RZ, 0x3c, !PT ;  /* 0x00000003b6b67212 */ /* 0x000fe400078e3cff */
[----:B------:R-:W-:Y:S02]  /*90f0*/  LOP3.LUT R183, R183, R0, RZ, 0x3c, !PT ;  /* 0x00000000b7b77212 */ /* 0x000fe400078e3cff */
[----:B------:R-:W-:Y:S02]  /*9100*/  @P2 R2UR UR36, R179 ;  /* 0x00000000b32422ca */ /* 0x000fe400000e0000 */
[----:B------:R-:W-:Y:S02]  /*9110*/  SEL R196, R196, RZ, P0 ;  /* 0x000000ffc4c47207 */ /* 0x000fe40000000000 */
[----:B------:R-:W-:Y:S01]  /*9120*/  SEL R76, R76, RZ, P1 ;  /* 0x000000ff4c4c7207 */ /* 0x000fe20000800000 */
[----:B------:R-:W-:Y:S10]  /*9130*/  @P2 BRA `(.L_x_136) ;  /* 0xffffffc400c02947 */ /* 0x000ff4000383ffff */
[----:B------:R-:W-:Y:S05]  /*9140*/  EXIT ;  /* 0x000000000000794d */ /* 0x000fea0003800000 */
.L_x_25:
[----:B--2---:R2:W4:Y:S02]  /*9150*/  SYNCS.PHASECHK.TRANS64.TRYWAIT P0, [R3+URZ+0x1a0], R2 ;  /* 0x0001a002030075a7 */ /* 0x00452400080011ff */
[----:B----4-:R-:W-:Y:S05]  /*9160*/  @!P0 NANOSLEEP.SYNCS 0x989680 ;  /* 0x009896800000895d */ /* 0x010fea0003900000 */
[----:B------:R-:W4:Y:S02]  /*9170*/  @!P0 SYNCS.PHASECHK.TRANS64 P0, [R3+URZ+0x1a0], R2 ;  /* 0x0001a002030085a7 */ /* 0x000f2400080010ff */
[----:B----4-:R-:W-:Y:S05]  /*9180*/  @!P0 BRA `(.L_x_25) ;  /* 0xfffffffc00f08947 */ /* 0x010fea000383ffff */
[----:B------:R-:W-:Y:S05]  /*9190*/  BRA `(.L_x_137) ;  /* 0xffffff8400f87947 */ /* 0x000fea000383ffff */
.L_x_28:
[----:B-1----:R-:W-:-:S07]  /*91a0*/  MOV R2, UR33 ;  /* 0x0000002100027c02 */ /* 0x002fce0008000f00 */
.L_x_138:
[----:B-1----:R1:W2:Y:S02]  /*91b0*/  SYNCS.PHASECHK.TRANS64.TRYWAIT P0, [R2+URZ+0x80], R5 ;  /* 0x00008005020075a7 */ /* 0x0022a400080011ff */
[----:B--2---:R-:W-:Y:S05]  /*91c0*/  @!P0 NANOSLEEP.SYNCS 0x989680 ;  /* 0x009896800000895d */ /* 0x004fea0003900000 */
[----:B------:R-:W2:Y:S02]  /*91d0*/  @!P0 SYNCS.PHASECHK.TRANS64 P0, [R2+URZ+0x80], R5 ;  /* 0x00008005020085a7 */ /* 0x000ea400080010ff */
[----:B--2---:R-:W-:Y:S05]  /*91e0*/  @!P0 BRA `(.L_x_138) ;  /* 0xfffffffc00f08947 */ /* 0x004fea000383ffff */
[----:B------:R-:W-:Y:S05]  /*91f0*/  BRA `(.L_x_27) ;  /* 0xffffff8800607947 */ /* 0x000fea000383ffff */
.L_x_35:
[----:B-1----:R-:W-:-:S07]  /*9200*/  MOV R2, UR17 ;  /* 0x0000001100027c02 */ /* 0x002fce0008000f00 */
.L_x_139:
[----:B-1----:R1:W2:Y:S02]  /*9210*/  SYNCS.PHASECHK.TRANS64.TRYWAIT P0, [R2+URZ+0x80], R5 ;  /* 0x00008005020075a7 */ /* 0x0022a400080011ff */
[----:B--2---:R-:W-:Y:S05]  /*9220*/  @!P0 NANOSLEEP.SYNCS 0x989680 ;  /* 0x009896800000895d */ /* 0x004fea0003900000 */
[----:B------:R-:W2:Y:S02]  /*9230*/  @!P0 SYNCS.PHASECHK.TRANS64 P0, [R2+URZ+0x80], R5 ;  /* 0x00008005020085a7 */ /* 0x000ea400080010ff */
[----:B--2---:R-:W-:Y:S05]  /*9240*/  @!P0 BRA `(.L_x_139) ;  /* 0xfffffffc00f08947 */ /* 0x004fea000383ffff */
[----:B------:R-:W-:Y:S05]  /*9250*/  BRA `(.L_x_34) ;  /* 0xffffff8c001c7947 */ /* 0x000fea000383ffff */
.L_x_40:
[----:B-1----:R1:W2:Y:S02]  /*9260*/  SYNCS.PHASECHK.TRANS64.TRYWAIT P0, [R2+URZ+0x130], R3 ;  /* 0x00013003020075a7 */ /* 0x0022a400080011ff */
[----:B--2---:R-:W-:Y:S05]  /*9270*/  @!P0 NANOSLEEP.SYNCS 0x989680 ;  /* 0x009896800000895d */ /* 0x004fea0003900000 */
[----:B------:R-:W2:Y:S02]  /*9280*/  @!P0 SYNCS.PHASECHK.TRANS64 P0, [R2+URZ+0x130], R3 ;  /* 0x00013003020085a7 */ /* 0x000ea400080010ff */
[----:B--2---:R-:W-:Y:S05]  /*9290*/  @!P0 BRA `(.L_x_40) ;  /* 0xfffffffc00f08947 */ /* 0x004fea000383ffff */
[----:B------:R-:W-:Y:S05]  /*92a0*/  BRA `(.L_x_140) ;  /* 0xffffff8c00c07947 */ /* 0x000fea000383ffff */
.L_x_44:
[----:B---3--:R-:W-:-:S07]  /*92b0*/  MOV R0, UR5 ;  /* 0x0000000500007c02 */ /* 0x008fce0008000f00 */
.L_x_141:
[----:B-1----:R1:W2:Y:S02]  /*92c0*/  SYNCS.PHASECHK.TRANS64.TRYWAIT P0, [R0+URZ], R3 ;  /* 0x00000003000075a7 */ /* 0x0022a400080011ff */
[----:B--2---:R-:W-:Y:S05]  /*92d0*/  @!P0 NANOSLEEP.SYNCS 0x989680 ;  /* 0x009896800000895d */ /* 0x004fea0003900000 */
[----:B------:R-:W2:Y:S02]  /*92e0*/  @!P0 SYNCS.PHASECHK.TRANS64 P0, [R0+URZ], R3 ;  /* 0x00000003000085a7 */ /* 0x000ea400080010ff */
[----:B--2---:R-:W-:Y:S05]  /*92f0*/  @!P0 BRA `(.L_x_141) ;  /* 0xfffffffc00f08947 */ /* 0x004fea000383ffff */
[----:B------:R-:W-:Y:S05]  /*9300*/  BRA `(.L_x_142) ;  /* 0xffffff9400307947 */ /* 0x000fea000383ffff */
.L_x_45:
[----:B---3--:R-:W-:-:S07]  /*9310*/  MOV R0, UR5 ;  /* 0x0000000500007c02 */ /* 0x008fce0008000f00 */
.L_x_143:
[----:B-1----:R1:W2:Y:S02]  /*9320*/  SYNCS.PHASECHK.TRANS64.TRYWAIT P0, [R0+URZ], R3 ;  /* 0x00000003000075a7 */ /* 0x0022a400080011ff */
[----:B--2---:R-:W-:Y:S05]  /*9330*/  @!P0 NANOSLEEP.SYNCS 0x989680 ;  /* 0x009896800000895d */ /* 0x004fea0003900000 */
[----:B------:R-:W2:Y:S02]  /*9340*/  @!P0 SYNCS.PHASECHK.TRANS64 P0, [R0+URZ], R3 ;  /* 0x00000003000085a7 */ /* 0x000ea400080010ff */
[----:B--2---:R-:W-:Y:S05]  /*9350*/  @!P0 BRA `(.L_x_143) ;  /* 0xfffffffc00f08947 */ /* 0x004fea000383ffff */
[----:B------:R-:W-:Y:S05]  /*9360*/  BRA `(.L_x_144) ;  /* 0xffffff94003c7947 */ /* 0x000fea000383ffff */
.L_x_46:
[----:B---3--:R-:W-:-:S07]  /*9370*/  MOV R0, UR5 ;  /* 0x0000000500007c02 */ /* 0x008fce0008000f00 */
.L_x_145:
[----:B-1----:R1:W2:Y:S02]  /*9380*/  SYNCS.PHASECHK.TRANS64.TRYWAIT P0, [R0+URZ], R3 ;  /* 0x00000003000075a7 */ /* 0x0022a400080011ff */
[----:B--2---:R-:W-:Y:S05]  /*9390*/  @!P0 NANOSLEEP.SYNCS 0x989680 ;  /* 0x009896800000895d */ /* 0x004fea0003900000 */
[----:B------:R-:W2:Y:S02]  /*93a0*/  @!P0 SYNCS.PHASECHK.TRANS64 P0, [R0+URZ], R3 ;  /* 0x00000003000085a7 */ /* 0x000ea400080010ff */
[----:B--2---:R-:W-:Y:S05]  /*93b0*/  @!P0 BRA `(.L_x_145) ;  /* 0xfffffffc00f08947 */ /* 0x004fea000383ffff */
[----:B------:R-:W-:Y:S05]  /*93c0*/  BRA `(.L_x_146) ;  /* 0xffffff9400487947 */ /* 0x000fea000383ffff */
.L_x_47:
[----:B---3--:R-:W-:-:S07]  /*93d0*/  MOV R0, UR5 ;  /* 0x0000000500007c02 */ /* 0x008fce0008000f00 */
.L_x_147:
[----:B-1----:R1:W2:Y:S02]  /*93e0*/  SYNCS.PHASECHK.TRANS64.TRYWAIT P0, [R0+URZ], R3 ;  /* 0x00000003000075a7 */ /* 0x0022a400080011ff */
[----:B--2---:R-:W-:Y:S05]  /*93f0*/  @!P0 NANOSLEEP.SYNCS 0x989680 ;  /* 0x009896800000895d */ /* 0x004fea0003900000 */
[----:B------:R-:W2:Y:S02]  /*9400*/  @!P0 SYNCS.PHASECHK.TRANS64 P0, [R0+URZ], R3 ;  /* 0x00000003000085a7 */ /* 0x000ea400080010ff */
[----:B--2---:R-:W-:Y:S05]  /*9410*/  @!P0 BRA `(.L_x_147) ;  /* 0xfffffffc00f08947 */ /* 0x004fea000383ffff */
[----:B------:R-:W-:Y:S05]  /*9420*/  BRA `(.L_x_148) ;  /* 0xffffff9400547947 */ /* 0x000fea000383ffff */
.L_x_48:
[----:B---3--:R-:W-:-:S07]  /*9430*/  MOV R0, UR5 ;  /* 0x0000000500007c02 */ /* 0x008fce0008000f00 */
.L_x_149:
[----:B-1----:R1:W2:Y:S02]  /*9440*/  SYNCS.PHASECHK.TRANS64.TRYWAIT P0, [R0+URZ], R3 ;  /* 0x00000003000075a7 */ /* 0x0022a400080011ff */
[----:B--2---:R-:W-:Y:S05]  /*9450*/  @!P0 NANOSLEEP.SYNCS 0x989680 ;  /* 0x009896800000895d */ /* 0x004fea0003900000 */
[----:B------:R-:W2:Y:S02]  /*9460*/  @!P0 SYNCS.PHASECHK.TRANS64 P0, [R0+URZ], R3 ;  /* 0x00000003000085a7 */ /* 0x000ea400080010ff */
[----:B--2---:R-:W-:Y:S05]  /*9470*/  @!P0 BRA `(.L_x_149) ;  /* 0xfffffffc00f08947 */ /* 0x004fea000383ffff */
[----:B------:R-:W-:Y:S05]  /*9480*/  BRA `(.L_x_150) ;  /* 0xffffff9400607947 */ /* 0x000fea000383ffff */
.L_x_49:
[----:B---3--:R-:W-:-:S07]  /*9490*/  MOV R0, UR5 ;  /* 0x0000000500007c02 */ /* 0x008fce0008000f00 */
.L_x_151:
[----:B-1----:R1:W2:Y:S02]  /*94a0*/  SYNCS.PHASECHK.TRANS64.TRYWAIT P0, [R0+URZ], R3 ;  /* 0x00000003000075a7 */ /* 0x0022a400080011ff */
[----:B--2---:R-:W-:Y:S05]  /*94b0*/  @!P0 NANOSLEEP.SYNCS 0x989680 ;  /* 0x009896800000895d */ /* 0x004fea0003900000 */
[----:B------:R-:W2:Y:S02]  /*94c0*/  @!P0 SYNCS.PHASECHK.TRANS64 P0, [R0+URZ], R3 ;  /* 0x00000003000085a7 */ /* 0x000ea400080010ff */
[----:B--2---:R-:W-:Y:S05]  /*94d0*/  @!P0 BRA `(.L_x_151) ;  /* 0xfffffffc00f08947 */ /* 0x004fea000383ffff */
[----:B------:R-:W-:Y:S05]  /*94e0*/  BRA `(.L_x_152) ;  /* 0xffffff94006c7947 */ /* 0x000fea000383ffff */
.L_x_50:
[----:B---3--:R-:W-:-:S07]  /*94f0*/  MOV R0, UR5 ;  /* 0x0000000500007c02 */ /* 0x008fce0008000f00 */
.L_x_153:
[----:B-1----:R1:W2:Y:S02]  /*9500*/  SYNCS.PHASECHK.TRANS64.TRYWAIT P0, [R0+URZ], R3 ;  /* 0x00000003000075a7 */ /* 0x0022a400080011ff */
[----:B--2---:R-:W-:Y:S05]  /*9510*/  @!P0 NANOSLEEP.SYNCS 0x989680 ;  /* 0x009896800000895d */ /* 0x004fea0003900000 */
[----:B------:R-:W2:Y:S02]  /*9520*/  @!P0 SYNCS.PHASECHK.TRANS64 P0, [R0+URZ], R3 ;  /* 0x00000003000085a7 */ /* 0x000ea400080010ff */
[----:B--2---:R-:W-:Y:S05]  /*9530*/  @!P0 BRA `(.L_x_153) ;  /* 0xfffffffc00f08947 */ /* 0x004fea000383ffff */
[----:B------:R-:W-:Y:S05]  /*9540*/  BRA `(.L_x_154) ;  /* 0xffffff9400787947 */ /* 0x000fea000383ffff */
.L_x_51:
[----:B---3--:R-:W-:-:S07]  /*9550*/  MOV R0, UR5 ;  /* 0x0000000500007c02 */ /* 0x008fce0008000f00 */
.L_x_155:
[----:B-1----:R1:W2:Y:S02]  /*9560*/  SYNCS.PHASECHK.TRANS64.TRYWAIT P0, [R0+URZ], R3 ;  /* 0x00000003000075a7 */ /* 0x0022a400080011ff */
[----:B--2---:R-:W-:Y:S05]  /*9570*/  @!P0 NANOSLEEP.SYNCS 0x989680 ;  /* 0x009896800000895d */ /* 0x004fea0003900000 */
[----:B------:R-:W2:Y:S02]  /*9580*/  @!P0 SYNCS.PHASECHK.TRANS64 P0, [R0+URZ], R3 ;  /* 0x00000003000085a7 */ /* 0x000ea400080010ff */
[----:B--2---:R-:W-:Y:S05]  /*9590*/  @!P0 BRA `(.L_x_155) ;  /* 0xfffffffc00f08947 */ /* 0x004fea000383ffff */
[----:B------:R-:W-:Y:S05]  /*95a0*/  BRA `(.L_x_156) ;  /* 0xffffff9400847947 */ /* 0x000fea000383ffff */
.L_x_52:
[----:B---3--:R-:W-:-:S07]  /*95b0*/  MOV R0, UR5 ;  /* 0x0000000500007c02 */ /* 0x008fce0008000f00 */
.L_x_157:
[----:B-1----:R1:W2:Y:S02]  /*95c0*/  SYNCS.PHASECHK.TRANS64.TRYWAIT P0, [R0+URZ], R3 ;  /* 0x00000003000075a7 */ /* 0x0022a400080011ff */
[----:B--2---:R-:W-:Y:S05]  /*95d0*/  @!P0 NANOSLEEP.SYNCS 0x989680 ;  /* 0x009896800000895d */ /* 0x004fea0003900000 */
[----:B------:R-:W2:Y:S02]  /*95e0*/  @!P0 SYNCS.PHASECHK.TRANS64 P0, [R0+URZ], R3 ;  /* 0x00000003000085a7 */ /* 0x000ea400080010ff */
[----:B--2---:R-:W-:Y:S05]  /*95f0*/  @!P0 BRA `(.L_x_157) ;  /* 0xfffffffc00f08947 */ /* 0x004fea000383ffff */
[----:B------:R-:W-:Y:S05]  /*9600*/  BRA `(.L_x_158) ;  /* 0xffffff9400907947 */ /* 0x000fea000383ffff */
.L_x_53:
[----:B---3--:R-:W-:-:S07]  /*9610*/  MOV R0, UR5 ;  /* 0x0000000500007c02 */ /* 0x008fce0008000f00 */
.L_x_159:
[----:B-1----:R1:W2:Y:S02]  /*9620*/  SYNCS.PHASECHK.TRANS64.TRYWAIT P0, [R0+URZ], R3 ;  /* 0x00000003000075a7 */ /* 0x0022a400080011ff */
[----:B--2---:R-:W-:Y:S05]  /*9630*/  @!P0 NANOSLEEP.SYNCS 0x989680 ;  /* 0x009896800000895d */ /* 0x004fea0003900000 */
[----:B------:R-:W2:Y:S02]  /*9640*/  @!P0 SYNCS.PHASECHK.TRANS64 P0, [R0+URZ], R3 ;  /* 0x00000003000085a7 */ /* 0x000ea400080010ff */
[----:B--2---:R-:W-:Y:S05]  /*9650*/  @!P0 BRA `(.L_x_159) ;  /* 0xfffffffc00f08947 */ /* 0x004fea000383ffff */
[----:B------:R-:W-:Y:S05]  /*9660*/  BRA `(.L_x_160) ;  /* 0xffffff94009c7947 */ /* 0x000fea000383ffff */
.L_x_54:
[----:B---3--:R-:W-:-:S07]  /*9670*/  MOV R0, UR5 ;  /* 0x0000000500007c02 */ /* 0x008fce0008000f00 */
.L_x_161:
[----:B-1----:R1:W2:Y:S02]  /*9680*/  SYNCS.PHASECHK.TRANS64.TRYWAIT P0, [R0+URZ], R3 ;  /* 0x00000003000075a7 */ /* 0x0022a400080011ff */
[----:B--2---:R-:W-:Y:S05]  /*9690*/  @!P0 NANOSLEEP.SYNCS 0x989680 ;  /* 0x009896800000895d */ /* 0x004fea0003900000 */
[----:B------:R-:W2:Y:S02]  /*96a0*/  @!P0 SYNCS.PHASECHK.TRANS64 P0, [R0+URZ], R3 ;  /* 0x00000003000085a7 */ /* 0x000ea400080010ff */
[----:B--2---:R-:W-:Y:S05]  /*96b0*/  @!P0 BRA `(.L_x_161) ;  /* 0xfffffffc00f08947 */ /* 0x004fea000383ffff */
[----:B------:R-:W-:Y:S05]  /*96c0*/  BRA `(.L_x_162) ;  /* 0xffffff9400a87947 */ /* 0x000fea000383ffff */
.L_x_55:
[----:B---3--:R-:W-:-:S07]  /*96d0*/  MOV R0, UR5 ;  /* 0x0000000500007c02 */ /* 0x008fce0008000f00 */
.L_x_163:
[----:B-1----:R1:W2:Y:S02]  /*96e0*/  SYNCS.PHASECHK.TRANS64.TRYWAIT P0, [R0+URZ], R3 ;  /* 0x00000003000075a7 */ /* 0x0022a400080011ff */
[----:B--2---:R-:W-:Y:S05]  /*96f0*/  @!P0 NANOSLEEP.SYNCS 0x989680 ;  /* 0x009896800000895d */ /* 0x004fea0003900000 */
[----:B------:R-:W2:Y:S02]  /*9700*/  @!P0 SYNCS.PHASECHK.TRANS64 P0, [R0+URZ], R3 ;  /* 0x00000003000085a7 */ /* 0x000ea400080010ff */
[----:B--2---:R-:W-:Y:S05]  /*9710*/  @!P0 BRA `(.L_x_163) ;  /* 0xfffffffc00f08947 */ /* 0x004fea000383ffff */
[----:B------:R-:W-:Y:S05]  /*9720*/  BRA `(.L_x_164) ;  /* 0xffffff9400b47947 */ /* 0x000fea000383ffff */
.L_x_56:
[----:B---3--:R-:W-:-:S07]  /*9730*/  MOV R0, UR5 ;  /* 0x0000000500007c02 */ /* 0x008fce0008000f00 */
.L_x_165:
[----:B-1----:R1:W2:Y:S02]  /*9740*/  SYNCS.PHASECHK.TRANS64.TRYWAIT P0, [R0+URZ], R3 ;  /* 0x00000003000075a7 */ /* 0x0022a400080011ff */
[----:B--2---:R-:W-:Y:S05]  /*9750*/  @!P0 NANOSLEEP.SYNCS 0x989680 ;  /* 0x009896800000895d */ /* 0x004fea0003900000 */
[----:B------:R-:W2:Y:S02]  /*9760*/  @!P0 SYNCS.PHASECHK.TRANS64 P0, [R0+URZ], R3 ;  /* 0x00000003000085a7 */ /* 0x000ea400080010ff */
[----:B--2---:R-:W-:Y:S05]  /*9770*/  @!P0 BRA `(.L_x_165) ;  /* 0xfffffffc00f08947 */ /* 0x004fea000383ffff */
[----:B------:R-:W-:Y:S05]  /*9780*/  BRA `(.L_x_166) ;  /* 0xffffff9400c07947 */ /* 0x000fea000383ffff */
.L_x_57:
[----:B---3--:R-:W-:-:S07]  /*9790*/  MOV R0, UR5 ;  /* 0x0000000500007c02 */ /* 0x008fce0008000f00 */
.L_x_167:
[----:B-1----:R1:W2:Y:S02]  /*97a0*/  SYNCS.PHASECHK.TRANS64.TRYWAIT P0, [R0+URZ], R3 ;  /* 0x00000003000075a7 */ /* 0x0022a400080011ff */
[----:B--2---:R-:W-:Y:S05]  /*97b0*/  @!P0 NANOSLEEP.SYNCS 0x989680 ;  /* 0x009896800000895d */ /* 0x004fea0003900000 */
[----:B------:R-:W2:Y:S02]  /*97c0*/  @!P0 SYNCS.PHASECHK.TRANS64 P0, [R0+URZ], R3 ;  /* 0x00000003000085a7 */ /* 0x000ea400080010ff */
[----:B--2---:R-:W-:Y:S05]  /*97d0*/  @!P0 BRA `(.L_x_167) ;  /* 0xfffffffc00f08947 */ /* 0x004fea000383ffff */
[----:B------:R-:W-:Y:S05]  /*97e0*/  BRA `(.L_x_168) ;  /* 0xffffff9400cc7947 */ /* 0x000fea000383ffff */
.L_x_58:
[----:B---3--:R-:W-:-:S07]  /*97f0*/  MOV R0, UR5 ;  /* 0x0000000500007c02 */ /* 0x008fce0008000f00 */
.L_x_169:
[----:B-1----:R1:W2:Y:S02]  /*9800*/  SYNCS.PHASECHK.TRANS64.TRYWAIT P0, [R0+URZ], R3 ;  /* 0x00000003000075a7 */ /* 0x0022a400080011ff */
[----:B--2---:R-:W-:Y:S05]  /*9810*/  @!P0 NANOSLEEP.SYNCS 0x989680 ;  /* 0x009896800000895d */ /* 0x004fea0003900000 */
[----:B------:R-:W2:Y:S02]  /*9820*/  @!P0 SYNCS.PHASECHK.TRANS64 P0, [R0+URZ], R3 ;  /* 0x00000003000085a7 */ /* 0x000ea400080010ff */
[----:B--2---:R-:W-:Y:S05]  /*9830*/  @!P0 BRA `(.L_x_169) ;  /* 0xfffffffc00f08947 */ /* 0x004fea000383ffff */
[----:B------:R-:W-:Y:S05]  /*9840*/  BRA `(.L_x_170) ;  /* 0xffffff9400d87947 */ /* 0x000fea000383ffff */
.L_x_61:
[----:B-1----:R1:W2:Y:S02]  /*9850*/  SYNCS.PHASECHK.TRANS64.TRYWAIT P0, [R0+URZ+0x190], R5 ;  /* 0x00019005000075a7 */ /* 0x0022a400080011ff */
[----:B--2---:R-:W-:Y:S05]  /*9860*/  @!P0 NANOSLEEP.SYNCS 0x989680 ;  /* 0x009896800000895d */ /* 0x004fea0003900000 */
[----:B------:R-:W2:Y:S02]  /*9870*/  @!P0 SYNCS.PHASECHK.TRANS64 P0, [R0+URZ+0x190], R5 ;  /* 0x00019005000085a7 */ /* 0x000ea400080010ff */
[----:B--2---:R-:W-:Y:S05]  /*9880*/  @!P0 BRA `(.L_x_61) ;  /* 0xfffffffc00f08947 */ /* 0x004fea000383ffff */
[----:B------:R-:W-:Y:S05]  /*9890*/  BRA `(.L_x_171) ;  /* 0xffffff9800387947 */ /* 0x000fea000383ffff */
.L_x_62:
[----:B------:R-:W-:-:S07]  /*98a0*/  MOV R0, UR5 ;  /* 0x0000000500007c02 */ /* 0x000fce0008000f00 */
.L_x_172:
[----:B-1----:R1:W2:Y:S02]  /*98b0*/  SYNCS.PHASECHK.TRANS64.TRYWAIT P0, [R0+URZ+0x140], R7 ;  /* 0x00014007000075a7 */ /* 0x0022a400080011ff */
[----:B--2---:R-:W-:Y:S05]  /*98c0*/  @!P0 NANOSLEEP.SYNCS 0x989680 ;  /* 0x009896800000895d */ /* 0x004fea0003900000 */
[----:B------:R-:W2:Y:S02]  /*98d0*/  @!P0 SYNCS.PHASECHK.TRANS64 P0, [R0+URZ+0x140], R7 ;  /* 0x00014007000085a7 */ /* 0x000ea400080010ff */
[----:B--2---:R-:W-:Y:S05]  /*98e0*/  @!P0 BRA `(.L_x_172) ;  /* 0xfffffffc00f08947 */ /* 0x004fea000383ffff */
[----:B------:R-:W-:Y:S05]  /*98f0*/  BRA `(.L_x_173) ;  /* 0xffffff9800487947 */ /* 0x000fea000383ffff */
.L_x_63:
[----:B-1----:R1:W2:Y:S02]  /*9900*/  SYNCS.PHASECHK.TRANS64.TRYWAIT P1, [R0+URZ+0x130], R5 ;  /* 0x00013005000075a7 */ /* 0x0022a400080211ff */
[----:B--2---:R-:W-:Y:S05]  /*9910*/  @!P1 NANOSLEEP.SYNCS 0x989680 ;  /* 0x009896800000995d */ /* 0x004fea0003900000 */
[----:B------:R-:W2:Y:S02]  /*9920*/  @!P1 SYNCS.PHASECHK.TRANS64 P1, [R0+URZ+0x130], R5 ;  /* 0x00013005000095a7 */ /* 0x000ea400080210ff */
[----:B--2---:R-:W-:Y:S05]  /*9930*/  @!P1 BRA `(.L_x_63) ;  /* 0xfffffffc00f09947 */ /* 0x004fea000383ffff */
[----:B------:R-:W-:Y:S05]  /*9940*/  BRA `(.L_x_174) ;  /* 0xffffff9800787947 */ /* 0x000fea000383ffff */
.L_x_66:
[----:B------:R-:W-:-:S07]  /*9950*/  MOV R0, UR5 ;  /* 0x0000000500007c02 */ /* 0x000fce0008000f00 */
.L_x_175:
[----:B-1----:R1:W2:Y:S02]  /*9960*/  SYNCS.PHASECHK.TRANS64.TRYWAIT P0, [R0+URZ+0x140], R3 ;  /* 0x00014003000075a7 */ /* 0x0022a400080011ff */
[----:B--2---:R-:W-:Y:S05]  /*9970*/  @!P0 NANOSLEEP.SYNCS 0x989680 ;  /* 0x009896800000895d */ /* 0x004fea0003900000 */
[----:B------:R-:W2:Y:S02]  /*9980*/  @!P0 SYNCS.PHASECHK.TRANS64 P0, [R0+URZ+0x140], R3 ;  /* 0x00014003000085a7 */ /* 0x000ea400080010ff */
[----:B--2---:R-:W-:Y:S05]  /*9990*/  @!P0 BRA `(.L_x_175) ;  /* 0xfffffffc00f08947 */ /* 0x004fea000383ffff */
[----:B------:R-:W-:Y:S05]  /*99a0*/  BRA `(.L_x_65) ;  /* 0xffffff9800cc7947 */ /* 0x000fea000383ffff */
.L_x_75:
[----:B-1----:R-:W-:-:S04]  /*99b0*/  MOV R4, UR6 ;  /* 0x0000000600047c02 */ /* 0x002fc80008000f00 */
[----:B------:R1:W2:Y:S03]  /*99c0*/  SYNCS.PHASECHK.TRANS64.TRYWAIT P0, [R4+URZ+0x8], R5 ;  /* 0x00000805040075a7 */ /* 0x0002a600080011ff */
[----:B--2---:R-:W-:Y:S05]  /*99d0*/  @!P0 NANOSLEEP.SYNCS 0x989680 ;  /* 0x009896800000895d */ /* 0x004fea0003900000 */
[----:B------:R-:W2:Y:S02]  /*99e0*/  @!P0 SYNCS.PHASECHK.TRANS64 P0, [R4+URZ+0x8], R5 ;  /* 0x00000805040085a7 */ /* 0x000ea400080010ff */
[----:B--2---:R-:W-:Y:S05]  /*99f0*/  @!P0 BRA `(.L_x_75) ;  /* 0xfffffffc00ec8947 */ /* 0x004fea000383ffff */
[----:B------:R-:W-:Y:S05]  /*9a00*/  BRA `(.L_x_74) ;  /* 0xffffff9c00807947 */ /* 0x000fea000383ffff */
.L_x_77:
[----:B------:R-:W-:Y:S01]  /*9a10*/  BSSY B0, `(.L_x_176) ;  /* 0x0000006000007945 */ /* 0x000fe20003800000 */
[----:B------:R-:W-:-:S07]  /*9a20*/  MOV R15, 0xffffffff ;  /* 0xffffffff000f7802 */ /* 0x000fce0000000f00 */
[----:B-1---5:R-:W-:Y:S05]  /*9a30*/  WARPSYNC.COLLECTIVE R15, `(.L_x_177) ;  /* 0x000000000f0c7348 */ /* 0x022fea0003c00000 */
[----:B------:R-:W-:Y:S02]  /*9a40*/  ELECT P6, UR79, PT ;  /* 0x00000000004f782f */ /* 0x000fe400038c0000 */
[----:B------:R-:W-:Y:S01]  /*9a50*/  MOV R14, UR79 ;  /* 0x0000004f000e7c02 */ /* 0x000fe20008000f00 */
[----:B-1---5:R-:W-:Y:S10]  /*9a60*/  ENDCOLLECTIVE ;  /* 0x000000000000791b */ /* 0x022ff40003800000 */
.L_x_177:
[----:B------:R-:W-:Y:S05]  /*9a70*/  BSYNC B0 ;  /* 0x0000000000007941 */ /* 0x000fea0003800000 */
.L_x_176:
[----:B------:R-:W-:Y:S05]  /*9a80*/  BRA `(.L_x_178) ;  /* 0xffffff9c00b07947 */ /* 0x000fea000383ffff */
.L_x_79:
[----:B-1----:R-:W-:-:S04]  /*9a90*/  MOV R2, UR6 ;  /* 0x0000000600027c02 */ /* 0x002fc80008000f00 */
[----:B------:R1:W2:Y:S03]  /*9aa0*/  SYNCS.PHASECHK.TRANS64.TRYWAIT P0, [R2+URZ+0x8], R3 ;  /* 0x00000803020075a7 */ /* 0x0002a600080011ff */
[----:B--2---:R-:W-:Y:S05]  /*9ab0*/  @!P0 NANOSLEEP.SYNCS 0x989680 ;  /* 0x009896800000895d */ /* 0x004fea0003900000 */
[----:B------:R-:W2:Y:S02]  /*9ac0*/  @!P0 SYNCS.PHASECHK.TRANS64 P0, [R2+URZ+0x8], R3 ;  /* 0x00000803020085a7 */ /* 0x000ea400080010ff */
[----:B--2---:R-:W-:Y:S05]  /*9ad0*/  @!P0 BRA `(.L_x_79) ;  /* 0xfffffffc00ec8947 */ /* 0x004fea000383ffff */
[----:B------:R-:W-:Y:S05]  /*9ae0*/  BRA `(.L_x_78) ;  /* 0xffffff9c00b47947 */ /* 0x000fea000383ffff */
.L_x_80:
[----:B-1----:R1:W2:Y:S02]  /*9af0*/  SYNCS.PHASECHK.TRANS64.TRYWAIT P0, [R0+URZ+0x130], R5 ;  /* 0x00013005000075a7 */ /* 0x0022a400080011ff */
[----:B--2---:R-:W-:Y:S05]  /*9b00*/  @!P0 NANOSLEEP.SYNCS 0x989680 ;  /* 0x009896800000895d */ /* 0x004fea0003900000 */
[----:B------:R-:W2:Y:S02]  /*9b10*/  @!P0 SYNCS.PHASECHK.TRANS64 P0, [R0+URZ+0x130], R5 ;  /* 0x00013005000085a7 */ /* 0x000ea400080010ff */
[----:B--2---:R-:W-:Y:S05]  /*9b20*/  @!P0 BRA `(.L_x_80) ;  /* 0xfffffffc00f08947 */ /* 0x004fea000383ffff */
[----:B------:R-:W-:Y:S05]  /*9b30*/  BRA `(.L_x_179) ;  /* 0xffffffa000907947 */ /* 0x000fea000383ffff */
.L_x_82:
[----:B------:R-:W-:-:S07]  /*9b40*/  MOV R0, UR10 ;  /* 0x0000000a00007c02 */ /* 0x000fce0008000f00 */
.L_x_180:
[----:B-1----:R1:W2:Y:S02]  /*9b50*/  SYNCS.PHASECHK.TRANS64.TRYWAIT P0, [R0+URZ+0x170], R5 ;  /* 0x00017005000075a7 */ /* 0x0022a400080011ff */
[----:B--2---:R-:W-:Y:S05]  /*9b60*/  @!P0 NANOSLEEP.SYNCS 0x989680 ;  /* 0x009896800000895d */ /* 0x004fea0003900000 */
[----:B------:R-:W2:Y:S02]  /*9b70*/  @!P0 SYNCS.PHASECHK.TRANS64 P0, [R0+URZ+0x170], R5 ;  /* 0x00017005000085a7 */ /* 0x000ea400080010ff */
[----:B--2---:R-:W-:Y:S05]  /*9b80*/  @!P0 BRA `(.L_x_180) ;  /* 0xfffffffc00f08947 */ /* 0x004fea000383ffff */
[----:B------:R-:W-:Y:S05]  /*9b90*/  BRA `(.L_x_181) ;  /* 0xffffffa000dc7947 */ /* 0x000fea000383ffff */
.L_x_85:
[----:B------:R-:W-:Y:S07]  /*9ba0*/  MOV R0, UR9 ;  /* 0x0000000900007c02 */ /* 0x000fee0008000f00 */
.L_x_182:
[----:B-1----:R1:W2:Y:S02]  /*9bb0*/  SYNCS.PHASECHK.TRANS64.TRYWAIT P0, [R0+URZ], R5 ;  /* 0x00000005000075a7 */ /* 0x0022a400080011ff */
[----:B--2---:R-:W-:Y:S05]  /*9bc0*/  @!P0 NANOSLEEP.SYNCS 0x989680 ;  /* 0x009896800000895d */ /* 0x004fea0003900000 */
[----:B------:R-:W2:Y:S02]  /*9bd0*/  @!P0 SYNCS.PHASECHK.TRANS64 P0, [R0+URZ], R5 ;  /* 0x00000005000085a7 */ /* 0x000ea400080010ff */
[----:B--2---:R-:W-:Y:S05]  /*9be0*/  @!P0 BRA `(.L_x_182) ;  /* 0xfffffffc00f08947 */ /* 0x004fea000383ffff */
[----:B------:R-:W-:Y:S05]  /*9bf0*/  BRA `(.L_x_84) ;  /* 0xffffffa000f07947 */ /* 0x000fea000383ffff */
.L_x_89:
[----:B-1----:R-:W-:-:S07]  /*9c00*/  MOV R0, UR7 ;  /* 0x0000000700007c02 */ /* 0x002fce0008000f00 */
.L_x_183:
[----:B-1----:R1:W2:Y:S02]  /*9c10*/  SYNCS.PHASECHK.TRANS64.TRYWAIT P0, [R0+URZ], R3 ;  /* 0x00000003000075a7 */ /* 0x0022a400080011ff */
[----:B--2---:R-:W-:Y:S05]  /*9c20*/  @!P0 NANOSLEEP.SYNCS 0x989680 ;  /* 0x009896800000895d */ /* 0x004fea0003900000 */
[----:B------:R-:W2:Y:S02]  /*9c30*/  @!P0 SYNCS.PHASECHK.TRANS64 P0, [R0+URZ], R3 ;  /* 0x00000003000085a7 */ /* 0x000ea400080010ff */
[----:B--2---:R-:W-:Y:S05]  /*9c40*/  @!P0 BRA `(.L_x_183) ;  /* 0xfffffffc00f08947 */ /* 0x004fea000383ffff */
[----:B------:R-:W-:Y:S05]  /*9c50*/  BRA `(.L_x_184) ;  /* 0xffffffa400bc7947 */ /* 0x000fea000383ffff */
.L_x_90:
[----:B------:R-:W-:-:S07]  /*9c60*/  MOV R0, UR7 ;  /* 0x0000000700007c02 */ /* 0x000fce0008000f00 */
.L_x_185:
[----:B-1----:R1:W2:Y:S02]  /*9c70*/  SYNCS.PHASECHK.TRANS64.TRYWAIT P0, [R0+URZ], R3 ;  /* 0x00000003000075a7 */ /* 0x0022a400080011ff */
[----:B--2---:R-:W-:Y:S05]  /*9c80*/  @!P0 NANOSLEEP.SYNCS 0x989680 ;  /* 0x009896800000895d */ /* 0x004fea0003900000 */
[----:B------:R-:W2:Y:S02]  /*9c90*/  @!P0 SYNCS.PHASECHK.TRANS64 P0, [R0+URZ], R3 ;  /* 0x00000003000085a7 */ /* 0x000ea400080010ff */
[----:B--2---:R-:W-:Y:S05]  /*9ca0*/  @!P0 BRA `(.L_x_185) ;  /* 0xfffffffc00f08947 */ /* 0x004fea000383ffff */
[----:B------:R-:W-:Y:S05]  /*9cb0*/  BRA `(.L_x_186) ;  /* 0xffffffa400c87947 */ /* 0x000fea000383ffff */
.L_x_91:
[----:B------:R-:W-:-:S07]  /*9cc0*/  MOV R0, UR7 ;  /* 0x0000000700007c02 */ /* 0x000fce0008000f00 */
.L_x_187:
[----:B-1----:R1:W2:Y:S02]  /*9cd0*/  SYNCS.PHASECHK.TRANS64.TRYWAIT P0, [R0+URZ], R3 ;  /* 0x00000003000075a7 */ /* 0x0022a400080011ff */
[----:B--2---:R-:W-:Y:S05]  /*9ce0*/  @!P0 NANOSLEEP.SYNCS 0x989680 ;  /* 0x009896800000895d */ /* 0x004fea0003900000 */
[----:B------:R-:W2:Y:S02]  /*9cf0*/  @!P0 SYNCS.PHASECHK.TRANS64 P0, [R0+URZ], R3 ;  /* 0x00000003000085a7 */ /* 0x000ea400080010ff */
[----:B--2---:R-:W-:Y:S05]  /*9d00*/  @!P0 BRA `(.L_x_187) ;  /* 0xfffffffc00f08947 */ /* 0x004fea000383ffff */
[----:B------:R-:W-:Y:S05]  /*9d10*/  BRA `(.L_x_188) ;  /* 0xffffffa400d47947 */ /* 0x000fea000383ffff */
.L_x_94:
[----:B------:R-:W-:-:S07]  /*9d20*/  MOV R0, UR8 ;  /* 0x0000000800007c02 */ /* 0x000fce0008000f00 */
.L_x_189:
[----:B-1----:R1:W2:Y:S02]  /*9d30*/  SYNCS.PHASECHK.TRANS64.TRYWAIT P1, [R0+URZ+0x1b0], R3 ;  /* 0x0001b003000075a7 */ /* 0x0022a400080211ff */
[----:B--2---:R-:W-:Y:S05]  /*9d40*/  @!P1 NANOSLEEP.SYNCS 0x989680 ;  /* 0x009896800000995d */ /* 0x004fea0003900000 */
[----:B------:R-:W2:Y:S02]  /*9d50*/  @!P1 SYNCS.PHASECHK.TRANS64 P1, [R0+URZ+0x1b0], R3 ;  /* 0x0001b003000095a7 */ /* 0x000ea400080210ff */
[----:B--2---:R-:W-:Y:S05]  /*9d60*/  @!P1 BRA `(.L_x_189) ;  /* 0xfffffffc00f09947 */ /* 0x004fea000383ffff */
[----:B------:R-:W-:Y:S05]  /*9d70*/  BRA `(.L_x_190) ;  /* 0xffffffa800207947 */ /* 0x000fea000383ffff */
.L_x_99:
[----:B--2---:R2:W4:Y:S02]  /*9d80*/  SYNCS.PHASECHK.TRANS64.TRYWAIT P0, [R0+URZ+0x130], R3 ;  /* 0x00013003000075a7 */ /* 0x00452400080011ff */
[----:B----4-:R-:W-:Y:S05]  /*9d90*/  @!P0 NANOSLEEP.SYNCS 0x989680 ;  /* 0x009896800000895d */ /* 0x010fea0003900000 */
[----:B------:R-:W4:Y:S02]  /*9da0*/  @!P0 SYNCS.PHASECHK.TRANS64 P0, [R0+URZ+0x130], R3 ;  /* 0x00013003000085a7 */ /* 0x000f2400080010ff */
[----:B----4-:R-:W-:Y:S05]  /*9db0*/  @!P0 BRA `(.L_x_99) ;  /* 0xfffffffc00f08947 */ /* 0x010fea000383ffff */
[----:B------:R-:W-:Y:S05]  /*9dc0*/  BRA `(.L_x_191) ;  /* 0xffffffac002c7947 */ /* 0x000fea000383ffff */
.L_x_102:
[----:B------:R-:W-:Y:S07]  /*9dd0*/  MOV R0, UR6 ;  /* 0x0000000600007c02 */ /* 0x000fee0008000f00 */
.L_x_192:
[----:B--2---:R2:W4:Y:S02]  /*9de0*/  SYNCS.PHASECHK.TRANS64.TRYWAIT P0, [R0+URZ+0x128], R3 ;  /* 0x00012803000075a7 */ /* 0x00452400080011ff */
[----:B----4-:R-:W-:Y:S05]  /*9df0*/  @!P0 NANOSLEEP.SYNCS 0x989680 ;  /* 0x009896800000895d */ /* 0x010fea0003900000 */
[----:B------:R-:W4:Y:S02]  /*9e00*/  @!P0 SYNCS.PHASECHK.TRANS64 P0, [R0+URZ+0x128], R3 ;  /* 0x00012803000085a7 */ /* 0x000f2400080010ff */
[----:B----4-:R-:W-:Y:S05]  /*9e10*/  @!P0 BRA `(.L_x_192) ;  /* 0xfffffffc00f08947 */ /* 0x010fea000383ffff */
[----:B------:R-:W-:Y:S05]  /*9e20*/  BRA `(.L_x_101) ;  /* 0xffffffb0000c7947 */ /* 0x000fea000383ffff */
.L_x_105:
[----:B--2---:R-:W-:Y:S07]  /*9e30*/  MOV R3, UR6 ;  /* 0x0000000600037c02 */ /* 0x004fee0008000f00 */
.L_x_193:
[----:B-1----:R1:W2:Y:S02]  /*9e40*/  SYNCS.PHASECHK.TRANS64.TRYWAIT P0, [R3+URZ+0x110], R12 ;  /* 0x0001100c030075a7 */ /* 0x0022a400080011ff */
[----:B--2---:R-:W-:Y:S05]  /*9e50*/  @!P0 NANOSLEEP.SYNCS 0x989680 ;  /* 0x009896800000895d */ /* 0x004fea0003900000 */
[----:B------:R-:W2:Y:S02]  /*9e60*/  @!P0 SYNCS.PHASECHK.TRANS64 P0, [R3+URZ+0x110], R12 ;  /* 0x0001100c030085a7 */ /* 0x000ea400080010ff */
[----:B--2---:R-:W-:Y:S05]  /*9e70*/  @!P0 BRA `(.L_x_193) ;  /* 0xfffffffc00f08947 */ /* 0x004fea000383ffff */
[----:B------:R-:W-:Y:S05]  /*9e80*/  BRA `(.L_x_194) ;  /* 0xffffffb000847947 */ /* 0x000fea000383ffff */
.L_x_106:
[----:B------:R-:W-:Y:S07]  /*9e90*/  MOV R3, UR6 ;  /* 0x0000000600037c02 */ /* 0x000fee0008000f00 */
.L_x_195:
[----:B-1----:R1:W2:Y:S02]  /*9ea0*/  SYNCS.PHASECHK.TRANS64.TRYWAIT P0, [R3+URZ+0x118], R12 ;  /* 0x0001180c030075a7 */ /* 0x0022a400080011ff */
[----:B--2---:R-:W-:Y:S05]  /*9eb0*/  @!P0 NANOSLEEP.SYNCS 0x989680 ;  /* 0x009896800000895d */ /* 0x004fea0003900000 */
[----:B------:R-:W2:Y:S02]  /*9ec0*/  @!P0 SYNCS.PHASECHK.TRANS64 P0, [R3+URZ+0x118], R12 ;  /* 0x0001180c030085a7 */ /* 0x000ea400080010ff */
[----:B--2---:R-:W-:Y:S05]  /*9ed0*/  @!P0 BRA `(.L_x_195) ;  /* 0xfffffffc00f08947 */ /* 0x004fea000383ffff */
[----:B------:R-:W-:Y:S05]  /*9ee0*/  BRA `(.L_x_196) ;  /* 0xffffffb400047947 */ /* 0x000fea000383ffff */
.L_x_108:
[----:B------:R-:W-:-:S07]  /*9ef0*/  MOV R0, UR6 ;  /* 0x0000000600007c02 */ /* 0x000fce0008000f00 */
.L_x_197:
[----:B-1----:R1:W4:Y:S02]  /*9f00*/  SYNCS.PHASECHK.TRANS64.TRYWAIT P0, [R0+URZ+0x110], R3 ;  /* 0x00011003000075a7 */ /* 0x00232400080011ff */
[----:B----4-:R-:W-:Y:S05]  /*9f10*/  @!P0 NANOSLEEP.SYNCS 0x989680 ;  /* 0x009896800000895d */ /* 0x010fea0003900000 */
[----:B------:R-:W4:Y:S02]  /*9f20*/  @!P0 SYNCS.PHASECHK.TRANS64 P0, [R0+URZ+0x110], R3 ;  /* 0x00011003000085a7 */ /* 0x000f2400080010ff */
[----:B----4-:R-:W-:Y:S05]  /*9f30*/  @!P0 BRA `(.L_x_197) ;  /* 0xfffffffc00f08947 */ /* 0x010fea000383ffff */
[----:B------:R-:W-:Y:S05]  /*9f40*/  BRA `(.L_x_198) ;  /* 0xffffffb400747947 */ /* 0x000fea000383ffff */
.L_x_110:
[----:B--2---:R2:W3:Y:S02]  /*9f50*/  SYNCS.PHASECHK.TRANS64.TRYWAIT P0, [R0+URZ+0x130], R3 ;  /* 0x00013003000075a7 */ /* 0x0044e400080011ff */
[----:B---3--:R-:W-:Y:S05]  /*9f60*/  @!P0 NANOSLEEP.SYNCS 0x989680 ;  /* 0x009896800000895d */ /* 0x008fea0003900000 */
[----:B------:R-:W3:Y:S02]  /*9f70*/  @!P0 SYNCS.PHASECHK.TRANS64 P0, [R0+URZ+0x130], R3 ;  /* 0x00013003000085a7 */ /* 0x000ee400080010ff */
[----:B---3--:R-:W-:Y:S05]  /*9f80*/  @!P0 BRA `(.L_x_110) ;  /* 0xfffffffc00f08947 */ /* 0x008fea000383ffff */
[----:B------:R-:W-:Y:S05]  /*9f90*/  BRA `(.L_x_199) ;  /* 0xffffffb8003c7947 */ /* 0x000fea000383ffff */
.L_x_121:
[----:B-1----:R1:W3:Y:S02]  /*9fa0*/  SYNCS.PHASECHK.TRANS64.TRYWAIT P1, [R3+URZ+0x100], R0 ;  /* 0x00010000030075a7 */ /* 0x0022e400080211ff */
[----:B---3--:R-:W-:Y:S05]  /*9fb0*/  @!P1 NANOSLEEP.SYNCS 0x989680 ;  /* 0x009896800000995d */ /* 0x008fea0003900000 */
[----:B------:R-:W3:Y:S02]  /*9fc0*/  @!P1 SYNCS.PHASECHK.TRANS64 P1, [R3+URZ+0x100], R0 ;  /* 0x00010000030095a7 */ /* 0x000ee400080210ff */
[----:B---3--:R-:W-:Y:S05]  /*9fd0*/  @!P1 BRA `(.L_x_121) ;  /* 0xfffffffc00f09947 */ /* 0x008fea000383ffff */
[----:B------:R-:W-:Y:S05]  /*9fe0*/  BRA `(.L_x_120) ;  /* 0xffffffc400607947 */ /* 0x000fea000383ffff */
.L_x_123:
[----:B-1----:R1:W4:Y:S02]  /*9ff0*/  SYNCS.PHASECHK.TRANS64.TRYWAIT P0, [R195+URZ+0x150], R2 ;  /* 0x00015002c30075a7 */ /* 0x00232400080011ff */
[----:B----4-:R-:W-:Y:S05]  /*a000*/  @!P0 NANOSLEEP.SYNCS 0x989680 ;  /* 0x009896800000895d */ /* 0x010fea0003900000 */
[----:B------:R-:W4:Y:S02]  /*a010*/  @!P0 SYNCS.PHASECHK.TRANS64 P0, [R195+URZ+0x150], R2 ;  /* 0x00015002c30085a7 */ /* 0x000f2400080010ff */
[----:B----4-:R-:W-:Y:S05]  /*a020*/  @!P0 BRA `(.L_x_123) ;  /* 0xfffffffc00f08947 */ /* 0x010fea000383ffff */
[----:B------:R-:W-:Y:S05]  /*a030*/  BRA `(.L_x_122) ;  /* 0xffffffc400bc7947 */ /* 0x000fea000383ffff */
.L_x_132:
[----:B--2---:R2:W3:Y:S02]  /*a040*/  SYNCS.PHASECHK.TRANS64.TRYWAIT P0, [R216+URZ+0x100], R3 ;  /* 0x00010003d80075a7 */ /* 0x0044e400080011ff */
[----:B---3--:R-:W-:Y:S05]  /*a050*/  @!P0 NANOSLEEP.SYNCS 0x989680 ;  /* 0x009896800000895d */ /* 0x008fea0003900000 */
[----:B------:R-:W3:Y:S02]  /*a060*/  @!P0 SYNCS.PHASECHK.TRANS64 P0, [R216+URZ+0x100], R3 ;  /* 0x00010003d80085a7 */ /* 0x000ee400080010ff */
[----:B---3--:R-:W-:Y:S05]  /*a070*/  @!P0 BRA `(.L_x_132) ;  /* 0xfffffffc00f08947 */ /* 0x008fea000383ffff */
[----:B------:R-:W-:Y:S05]  /*a080*/  BRA `(.L_x_131) ;  /* 0xffffffd800c87947 */ /* 0x000fea000383ffff */
        .weak           $__internal_0_$__cuda_sm10x_tcgen05_guardrail_trap_col_being_dealloced_not_returned_by_alloc
        .type           $__internal_0_$__cuda_sm10x_tcgen05_guardrail_trap_col_being_dealloced_not_returned_by_alloc,@function
        .size           $__internal_0_$__cuda_sm10x_tcgen05_guardrail_trap_col_being_dealloced_not_returned_by_alloc,($__internal_1_$__cuda_sm10x_tcgen05_guardrail_trap_phase_invalid_during_alloc - $__internal_0_$__cuda_sm10x_tcgen05_guardrail_trap_col_being_dealloced_not_returned_by_alloc)
$__internal_0_$__cuda_sm10x_tcgen05_guardrail_trap_col_being_dealloced_not_returned_by_alloc:
[----:B------:R-:W-:Y:S05]  /*a090*/  BPT.TRAP 0x1 ;  /* 0x000000040000795c */ /* 0x000fea0000300000 */
[----:B------:R-:W-:-:S04]  /*a0a0*/  HFMA2 R3, -RZ, RZ, 0, 0 ;  /* 0x00000000ff037431 */ /* 0x000fc800000001ff */
[----:B------:R-:W-:Y:S05]  /*a0b0*/  RET.REL.NODEC R2 `(_ZN7cutlass13device_kernelINS_4gemm6kernel13GemmUniversalIN4cute5tupleIJiiiiEEENS1_10collective13CollectiveMmaINS1_35MainloopSm100TmaUmmaWarpSpecializedILi16ELi2ELi4ENS5_IJNS4_1CILi2EEENSA_ILi1EEESC_EEEEENS5_IJNSA_ILi256EEENSA_ILi128EEENSA_ILi64EEEEEENS_12float_e4m3_tENS5_IJlSC_lEEESJ_SK_NS4_8TiledMMAINS4_8MMA_AtomIJNS4_10MMA_TraitsINS4_25SM100_MMA_F8F6F4_2x1SM_SSEJSJ_SJ_fSF_SG_NS4_17integral_constantINS4_4UMMA5MajorELSR_0EEESS_NSP_INSQ_7ScaleInELST_0EEESU_EEEEEENS4_6LayoutINS5_IJSC_SC_SC_EEENS5_IJNSA_ILi0EEESZ_SZ_EEEEENS5_IJNS4_10UnderscoreES12_S12_EEEEENS4_18SM100_TMA_2SM_LOADENS4_14ComposedLayoutINS4_7SwizzleILi2ELi4ELi3EEENS4_18smem_ptr_flag_bitsILi8EEENSX_INS5_IJNSA_ILi8EEESH_EEENS5_IJSH_SC_EEEEEEEvNS4_8identityES15_S1F_vS1G_EENS_8epilogue10collective18CollectiveEpilogueINS1I_23Sm100TmaWarpSpecializedILi2ELi2ELi64ELb0ELb0EEEJNS5_IJSG_SG_SH_EEENS5_IJNSX_ISG_SC_EENSX_ISH_SC_EEEEESJ_SK_SJ_SK_NS1I_6fusion15FusionCallbacksIS1M_NS1R_17LinearCombinationISJ_fSJ_fLNS_15FloatRoundStyleE2EEES1N_S1Q_JEEENS4_5SM1004TMEM4LOAD26SM100_TMEM_LOAD_32dp32b64xENS4_13SM90_TMA_LOADES1F_NS4_39AutoVectorizingCopyWithAssumedAlignmentILi128EEENS4_14SM90_TMA_STOREES1F_S23_S23_EEEvvEEEEvNT_6ParamsE) ;  /* 0xffffff5c02d07950 */ /* 0x000fea0003c3ffff */
        .weak           $__internal_1_$__cuda_sm10x_tcgen05_guardrail_trap_phase_invalid_during_alloc
        .type           $__internal_1_$__cuda_sm10x_tcgen05_guardrail_trap_phase_invalid_during_alloc,@function
        .size           $__internal_1_$__cuda_sm10x_tcgen05_guardrail_trap_phase_invalid_during_alloc,($__internal_2_$__cuda_sm10x_tcgen05_guardrail_trap_unallocated_columns_being_dealloced - $__internal_1_$__cuda_sm10x_tcgen05_guardrail_trap_phase_invalid_during_alloc)
$__internal_1_$__cuda_sm10x_tcgen05_guardrail_trap_phase_invalid_during_alloc:
[----:B------:R-:W-:Y:S05]  /*a0c0*/  BPT.TRAP 0x1 ;  /* 0x000000040000795c */ /* 0x000fea0000300000 */
[----:B------:R-:W-:-:S04]  /*a0d0*/  MOV R3, 0x0 ;  /* 0x0000000000037802 */ /* 0x000fc80000000f00 */
[----:B------:R-:W-:Y:S05]  /*a0e0*/  RET.REL.NODEC R2 `(_ZN7cutlass13device_kernelINS_4gemm6kernel13GemmUniversalIN4cute5tupleIJiiiiEEENS1_10collective13CollectiveMmaINS1_35MainloopSm100TmaUmmaWarpSpecializedILi16ELi2ELi4ENS5_IJNS4_1CILi2EEENSA_ILi1EEESC_EEEEENS5_IJNSA_ILi256EEENSA_ILi128EEENSA_ILi64EEEEEENS_12float_e4m3_tENS5_IJlSC_lEEESJ_SK_NS4_8TiledMMAINS4_8MMA_AtomIJNS4_10MMA_TraitsINS4_25SM100_MMA_F8F6F4_2x1SM_SSEJSJ_SJ_fSF_SG_NS4_17integral_constantINS4_4UMMA5MajorELSR_0EEESS_NSP_INSQ_7ScaleInELST_0EEESU_EEEEEENS4_6LayoutINS5_IJSC_SC_SC_EEENS5_IJNSA_ILi0EEESZ_SZ_EEEEENS5_IJNS4_10UnderscoreES12_S12_EEEEENS4_18SM100_TMA_2SM_LOADENS4_14ComposedLayoutINS4_7SwizzleILi2ELi4ELi3EEENS4_18smem_ptr_flag_bitsILi8EEENSX_INS5_IJNSA_ILi8EEESH_EEENS5_IJSH_SC_EEEEEEEvNS4_8identityES15_S1F_vS1G_EENS_8epilogue10collective18CollectiveEpilogueINS1I_23Sm100TmaWarpSpecializedILi2ELi2ELi64ELb0ELb0EEEJNS5_IJSG_SG_SH_EEENS5_IJNSX_ISG_SC_EENSX_ISH_SC_EEEEESJ_SK_SJ_SK_NS1I_6fusion15FusionCallbacksIS1M_NS1R_17LinearCombinationISJ_fSJ_fLNS_15FloatRoundStyleE2EEES1N_S1Q_JEEENS4_5SM1004TMEM4LOAD26SM100_TMEM_LOAD_32dp32b64xENS4_13SM90_TMA_LOADES1F_NS4_39AutoVectorizingCopyWithAssumedAlignmentILi128EEENS4_14SM90_TMA_STOREES1F_S23_S23_EEEvvEEEEvNT_6ParamsE) ;  /* 0xffffff5c02c47950 */ /* 0x000fea0003c3ffff */
        .weak           $__internal_2_$__cuda_sm10x_tcgen05_guardrail_trap_unallocated_columns_being_dealloced
        .type           $__internal_2_$__cuda_sm10x_tcgen05_guardrail_trap_unallocated_columns_being_dealloced,@function
        .size           $__internal_2_$__cuda_sm10x_tcgen05_guardrail_trap_unallocated_columns_being_dealloced,(.L_x_201 - $__internal_2_$__cuda_sm10x_tcgen05_guardrail_trap_unallocated_columns_being_dealloced)
$__internal_2_$__cuda_sm10x_tcgen05_guardrail_trap_unallocated_columns_being_dealloced:
[----:B------:R-:W-:Y:S05]  /*a0f0*/  BPT.TRAP 0x1 ;  /* 0x000000040000795c */ /* 0x000fea0000300000 */
[----:B------:R-:W-:-:S04]  /*a100*/  HFMA2 R3, -RZ, RZ, 0, 0 ;  /* 0x00000000ff037431 */ /* 0x000fc800000001ff */
[----:B------:R-:W-:Y:S05]  /*a110*/  RET.REL.NODEC R2 `(_ZN7cutlass13device_kernelINS_4gemm6kernel13GemmUniversalIN4cute5tupleIJiiiiEEENS1_10collective13CollectiveMmaINS1_35MainloopSm100TmaUmmaWarpSpecializedILi16ELi2ELi4ENS5_IJNS4_1CILi2EEENSA_ILi1EEESC_EEEEENS5_IJNSA_ILi256EEENSA_ILi128EEENSA_ILi64EEEEEENS_12float_e4m3_tENS5_IJlSC_lEEESJ_SK_NS4_8TiledMMAINS4_8MMA_AtomIJNS4_10MMA_TraitsINS4_25SM100_MMA_F8F6F4_2x1SM_SSEJSJ_SJ_fSF_SG_NS4_17integral_constantINS4_4UMMA5MajorELSR_0EEESS_NSP_INSQ_7ScaleInELST_0EEESU_EEEEEENS4_6LayoutINS5_IJSC_SC_SC_EEENS5_IJNSA_ILi0EEESZ_SZ_EEEEENS5_IJNS4_10UnderscoreES12_S12_EEEEENS4_18SM100_TMA_2SM_LOADENS4_14ComposedLayoutINS4_7SwizzleILi2ELi4ELi3EEENS4_18smem_ptr_flag_bitsILi8EEENSX_INS5_IJNSA_ILi8EEESH_EEENS5_IJSH_SC_EEEEEEEvNS4_8identityES15_S1F_vS1G_EENS_8epilogue10collective18CollectiveEpilogueINS1I_23Sm100TmaWarpSpecializedILi2ELi2ELi64ELb0ELb0EEEJNS5_IJSG_SG_SH_EEENS5_IJNSX_ISG_SC_EENSX_ISH_SC_EEEEESJ_SK_SJ_SK_NS1I_6fusion15FusionCallbacksIS1M_NS1R_17LinearCombinationISJ_fSJ_fLNS_15FloatRoundStyleE2EEES1N_S1Q_JEEENS4_5SM1004TMEM4LOAD26SM100_TMEM_LOAD_32dp32b64xENS4_13SM90_TMA_LOADES1F_NS4_39AutoVectorizingCopyWithAssumedAlignmentILi128EEENS4_14SM90_TMA_STOREES1F_S23_S23_EEEvvEEEEvNT_6ParamsE) ;  /* 0xffffff5c02b87950 */ /* 0x000fea0003c3ffff */
.L_x_200:
[----:B------:R-:W-:-:S00]  /*a120*/  BRA `(.L_x_200) ;  /* 0xfffffffc00fc7947 */ /* 0x000fc0000383ffff */
[----:B------:R-:W-:-:S00]  /*a130*/  NOP ;  /* 0x0000000000007918 */ /* 0x000fc00000000000 */
        /* <DEDUP_REMOVED lines=12> */
.L_x_201:


//--------------------- .nv.global.init           --------------------------
	.section	.nv.global.init,"aw",@progbits
.nv.global.init:
	.type		$str$27,@object
	.size		$str$27,($str$28 - $str$27)
$str$27:
        /*0000*/ 	.byte	0x28, 0x61, 0x64, 0x64, 0x72, 0x65, 0x73, 0x73, 0x20, 0x26, 0x20, 0x6d, 0x61, 0x73, 0x6b, 0x29
        /*0010*/ 	.byte	0x20, 0x3d, 0x3d, 0x20, 0x30, 0x00
	.type		$str$28,@object
	.size		$str$28,($str$26 - $str$28)
$str$28:
        /*0016*/ 	.byte	0x2f, 0x74, 0x6d, 0x70, 0x2f, 0x63, 0x75, 0x74, 0x6c, 0x61, 0x73, 0x73, 0x5f, 0x73, 0x77, 0x65
        /*0026*/ 	.byte	0x65, 0x70, 0x5f, 0x73, 0x72, 0x63, 0x2f, 0x69, 0x6e, 0x63, 0x6c, 0x75, 0x64, 0x65, 0x2f, 0x63
        /*0036*/ 	.byte	0x75, 0x74, 0x65, 0x2f, 0x70, 0x6f, 0x69, 0x6e, 0x74, 0x65, 0x72, 0x5f, 0x66, 0x6c, 0x61, 0x67
        /*0046*/ 	.byte	0x67, 0x65, 0x64, 0x2e, 0x68, 0x70, 0x70, 0x00
	.type		$str$26,@object
	.size		$str$26,($str$25 - $str$26)
$str$26:
        /*004e*/ 	.byte	0x2f, 0x74, 0x6d, 0x70, 0x2f, 0x63, 0x75, 0x74, 0x6c, 0x61, 0x73, 0x73, 0x5f, 0x73, 0x77, 0x65
        /*005e*/ 	.byte	0x65, 0x70, 0x5f, 0x73, 0x72, 0x63, 0x2f, 0x69, 0x6e, 0x63, 0x6c, 0x75, 0x64, 0x65, 0x2f, 0x63
        /*006e*/ 	.byte	0x75, 0x74, 0x65, 0x2f, 0x61, 0x74, 0x6f, 0x6d, 0x2f, 0x63, 0x6f, 0x70, 0x79, 0x5f, 0x74, 0x72
        /*007e*/ 	.byte	0x61, 0x69, 0x74, 0x73, 0x5f, 0x73, 0x6d, 0x31, 0x30, 0x30, 0x2e, 0x68, 0x70, 0x70, 0x00
	.type		$str$25,@object
	.size		$str$25,(__unnamed_1 - $str$25)
$str$25:
        /*008d*/ 	.byte	0x28, 0x28, 0x75, 0x69, 0x6e, 0x74, 0x33, 0x32, 0x5f, 0x74, 0x28, 0x74, 0x68, 0x72, 0x65, 0x61
        /*009d*/ 	.byte	0x64, 0x49, 0x64, 0x78, 0x2e, 0x78, 0x29, 0x20, 0x2f, 0x20, 0x33, 0x32, 0x29, 0x20, 0x25, 0x20
        /*00ad*/ 	.byte	0x34, 0x29, 0x20, 0x3d, 0x3d, 0x20, 0x28, 0x28, 0x28, 0x74, 0x6d, 0x65, 0x6d, 0x5f, 0x61, 0x64
        /*00bd*/ 	.byte	0x64, 0x72, 0x20, 0x3e, 0x3e, 0x20, 0x31, 0x36, 0x29, 0x20, 0x2f, 0x20, 0x33, 0x32, 0x29, 0x20
        /*00cd*/ 	.byte	0x25, 0x20, 0x34, 0x29, 0x00
	.type		__unnamed_1,@object
	.size		__unnamed_1,(__unnamed_2 - __unnamed_1)
__unnamed_1:
        /*00d2*/ 	.byte	0x61, 0x75, 0x74, 0x6f, 0x20, 0x63, 0x75, 0x74, 0x65, 0x3a, 0x3a, 0x61, 0x73, 0x5f, 0x70, 0x6f
        /* <DEDUP_REMOVED lines=24> */
        /*0262*/ 	.byte	0x43, 0x3c, 0x38, 0x31, 0x39, 0x32, 0x3e, 0x3e, 0x3e, 0x3e, 0x5d, 0x00
	.type		__unnamed_2,@object
	.size		__unnamed_2,(.L_2 - __unnamed_2)
__unnamed_2:
        /* <DEDUP_REMOVED lines=42> */
        /*050e*/ 	.byte	0x3e, 0x3e, 0x3e, 0x3e, 0x5d, 0x00
.L_2:


//--------------------- .nv.shared._ZN7cutlass13device_kernelINS_4gemm6kernel13GemmUniversalIN4cute5tupleIJiiiiEEENS1_10collective13CollectiveMmaINS1_35MainloopSm100TmaUmmaWarpSpecializedILi16ELi2ELi4ENS5_IJNS4_1CILi2EEENSA_ILi1EEESC_EEEEENS5_IJNSA_ILi256EEENSA_ILi128EEENSA_ILi64EEEEEENS_12float_e4m3_tENS5_IJlSC_lEEESJ_SK_NS4_8TiledMMAINS4_8MMA_AtomIJNS4_10MMA_TraitsINS4_25SM100_MMA_F8F6F4_2x1SM_SSEJSJ_SJ_fSF_SG_NS4_17integral_constantINS4_4UMMA5MajorELSR_0EEESS_NSP_INSQ_7ScaleInELST_0EEESU_EEEEEENS4_6LayoutINS5_IJSC_SC_SC_EEENS5_IJNSA_ILi0EEESZ_SZ_EEEEENS5_IJNS4_10UnderscoreES12_S12_EEEEENS4_18SM100_TMA_2SM_LOADENS4_14ComposedLayoutINS4_7SwizzleILi2ELi4ELi3EEENS4_18smem_ptr_flag_bitsILi8EEENSX_INS5_IJNSA_ILi8EEESH_EEENS5_IJSH_SC_EEEEEEEvNS4_8identityES15_S1F_vS1G_EENS_8epilogue10collective18CollectiveEpilogueINS1I_23Sm100TmaWarpSpecializedILi2ELi2ELi64ELb0ELb0EEEJNS5_IJSG_SG_SH_EEENS5_IJNSX_ISG_SC_EENSX_ISH_SC_EEEEESJ_SK_SJ_SK_NS1I_6fusion15FusionCallbacksIS1M_NS1R_17LinearCombinationISJ_fSJ_fLNS_15FloatRoundStyleE2EEES1N_S1Q_JEEENS4_5SM1004TMEM4LOAD26SM100_TMEM_LOAD_32dp32b64xENS4_13SM90_TMA_LOADES1F_NS4_39AutoVectorizingCopyWithAssumedAlignmentILi128EEENS4_14SM90_TMA_STOREES1F_S23_S23_EEEvvEEEEvNT_6ParamsE --------------------------
	.section	.nv.shared._ZN7cutlass13device_kernelINS_4gemm6kernel13GemmUniversalIN4cute5tupleIJiiiiEEENS1_10collective13CollectiveMmaINS1_35MainloopSm100TmaUmmaWarpSpecializedILi16ELi2ELi4ENS5_IJNS4_1CILi2EEENSA_ILi1EEESC_EEEEENS5_IJNSA_ILi256EEENSA_ILi128EEENSA_ILi64EEEEEENS_12float_e4m3_tENS5_IJlSC_lEEESJ_SK_NS4_8TiledMMAINS4_8MMA_AtomIJNS4_10MMA_TraitsINS4_25SM100_MMA_F8F6F4_2x1SM_SSEJSJ_SJ_fSF_SG_NS4_17integral_constantINS4_4UMMA5MajorELSR_0EEESS_NSP_INSQ_7ScaleInELST_0EEESU_EEEEEENS4_6LayoutINS5_IJSC_SC_SC_EEENS5_IJNSA_ILi0EEESZ_SZ_EEEEENS5_IJNS4_10UnderscoreES12_S12_EEEEENS4_18SM100_TMA_2SM_LOADENS4_14ComposedLayoutINS4_7SwizzleILi2ELi4ELi3EEENS4_18smem_ptr_flag_bitsILi8EEENSX_INS5_IJNSA_ILi8EEESH_EEENS5_IJSH_SC_EEEEEEEvNS4_8identityES15_S1F_vS1G_EENS_8epilogue10collective18CollectiveEpilogueINS1I_23Sm100TmaWarpSpecializedILi2ELi2ELi64ELb0ELb0EEEJNS5_IJSG_SG_SH_EEENS5_IJNSX_ISG_SC_EENSX_ISH_SC_EEEEESJ_SK_SJ_SK_NS1I_6fusion15FusionCallbacksIS1M_NS1R_17LinearCombinationISJ_fSJ_fLNS_15FloatRoundStyleE2EEES1N_S1Q_JEEENS4_5SM1004TMEM4LOAD26SM100_TMEM_LOAD_32dp32b64xENS4_13SM90_TMA_LOADES1F_NS4_39AutoVectorizingCopyWithAssumedAlignmentILi128EEENS4_14SM90_TMA_STOREES1F_S23_S23_EEEvvEEEEvNT_6ParamsE,"aw",@nobits
	.sectionflags	@""
	.align	16
	.zero		1024


//--------------------- .nv.shared.reserved.0     --------------------------
	.section	.nv.shared.reserved.0,"aw",@nobits
	.weak		__nv_reservedSMEM_offset_0_alias
	.size		__nv_reservedSMEM_offset_0_alias, 0, 64
	.other		__nv_reservedSMEM_offset_0_alias,@"STO_CUDA_RESERVED_SHARED STV_DEFAULT"
__nv_reservedSMEM_offset_0_alias:
	.zero		0
.nv.shared.reserved.0:
	.zero		64
	.weak		__nv_reservedSMEM_tcgen05_partition
	.type		__nv_reservedSMEM_tcgen05_partition,@object
	.size		__nv_reservedSMEM_tcgen05_partition,(.L_0 - __nv_reservedSMEM_tcgen05_partition)
__nv_reservedSMEM_tcgen05_partition:
	.zero		32
.L_0:


//--------------------- .nv.global                --------------------------
	.section	.nv.global,"aw",@nobits
.nv.global:
	.type		_ZN40_INTERNAL_80d34a86_4_k_cu_bdee27bb_277484cute1_E,@object
	.size		_ZN40_INTERNAL_80d34a86_4_k_cu_bdee27bb_277484cute1_E,(_ZN40_INTERNAL_80d34a86_4_k_cu_bdee27bb_277484cuda3std3__45__cpo6cbeginE - _ZN40_INTERNAL_80d34a86_4_k_cu_bdee27bb_277484cute1_E)
_ZN40_INTERNAL_80d34a86_4_k_cu_bdee27bb_277484cute1_E:
	.zero		1
	.type		_ZN40_INTERNAL_80d34a86_4_k_cu_bdee27bb_277484cuda3std3__45__cpo6cbeginE,@object
	.size		_ZN40_INTERNAL_80d34a86_4_k_cu_bdee27bb_277484cuda3std3__45__cpo6cbeginE,(_ZN40_INTERNAL_80d34a86_4_k_cu_bdee27bb_277484cuda3std3__48in_placeE - _ZN40_INTERNAL_80d34a86_4_k_cu_bdee27bb_277484cuda3std3__45__cpo6cbeginE)
_ZN40_INTERNAL_80d34a86_4_k_cu_bdee27bb_277484cuda3std3__45__cpo6cbeginE:
	.zero		1
	.type		_ZN40_INTERNAL_80d34a86_4_k_cu_bdee27bb_277484cuda3std3__48in_placeE,@object
	.size		_ZN40_INTERNAL_80d34a86_4_k_cu_bdee27bb_277484cuda3std3__48in_placeE,(_ZN40_INTERNAL_80d34a86_4_k_cu_bdee27bb_277484cuda3std6ranges3__45__cpo9iter_moveE - _ZN40_INTERNAL_80d34a86_4_k_cu_bdee27bb_277484cuda3std3__48in_placeE)
_ZN40_INTERNAL_80d34a86_4_k_cu_bdee27bb_277484cuda3std3__48in_placeE:
	.zero		1
	.type		_ZN40_INTERNAL_80d34a86_4_k_cu_bdee27bb_277484cuda3std6ranges3__45__cpo9iter_moveE,@object
	.size		_ZN40_INTERNAL_80d34a86_4_k_cu_bdee27bb_277484cuda3std6ranges3__45__cpo9iter_moveE,(_ZN40_INTERNAL_80d34a86_4_k_cu_bdee27bb_277484cuda3std3__45__cpo5beginE - _ZN40_INTERNAL_80d34a86_4_k_cu_bdee27bb_277484cuda3std6ranges3__45__cpo9iter_moveE)
_ZN40_INTERNAL_80d34a86_4_k_cu_bdee27bb_277484cuda3std6ranges3__45__cpo9iter_moveE:
	.zero		1
	.type		_ZN40_INTERNAL_80d34a86_4_k_cu_bdee27bb_277484cuda3std3__45__cpo5beginE,@object
	.size		_ZN40_INTERNAL_80d34a86_4_k_cu_bdee27bb_277484cuda3std3__45__cpo5beginE,(_ZN40_INTERNAL_80d34a86_4_k_cu_bdee27bb_277484cuda3std3__442_GLOBAL__N__80d34a86_4_k_cu_bdee27bb_277486ignoreE - _ZN40_INTERNAL_80d34a86_4_k_cu_bdee27bb_277484cuda3std3__45__cpo5beginE)
_ZN40_INTERNAL_80d34a86_4_k_cu_bdee27bb_277484cuda3std3__45__cpo5beginE:
	.zero		1
	.type		_ZN40_INTERNAL_80d34a86_4_k_cu_bdee27bb_277484cuda3std3__442_GLOBAL__N__80d34a86_4_k_cu_bdee27bb_277486ignoreE,@object
	.size		_ZN40_INTERNAL_80d34a86_4_k_cu_bdee27bb_277484cuda3std3__442_GLOBAL__N__80d34a86_4_k_cu_bdee27bb_277486ignoreE,(_ZN40_INTERNAL_80d34a86_4_k_cu_bdee27bb_277484cute7productE - _ZN40_INTERNAL_80d34a86_4_k_cu_bdee27bb_277484cuda3std3__442_GLOBAL__N__80d34a86_4_k_cu_bdee27bb_277486ignoreE)
_ZN40_INTERNAL_80d34a86_4_k_cu_bdee27bb_277484cuda3std3__442_GLOBAL__N__80d34a86_4_k_cu_bdee27bb_277486ignoreE:
	.zero		1
	.type		_ZN40_INTERNAL_80d34a86_4_k_cu_bdee27bb_277484cute7productE,@object
	.size		_ZN40_INTERNAL_80d34a86_4_k_cu_bdee27bb_277484cute7productE,(_ZN40_INTERNAL_80d34a86_4_k_cu_bdee27bb_277484cuda3std3__45__cpo3endE - _ZN40_INTERNAL_80d34a86_4_k_cu_bdee27bb_277484cute7productE)
_ZN40_INTERNAL_80d34a86_4_k_cu_bdee27bb_277484cute7productE:
	.zero		1
	.type		_ZN40_INTERNAL_80d34a86_4_k_cu_bdee27bb_277484cuda3std3__45__cpo3endE,@object
	.size		_ZN40_INTERNAL_80d34a86_4_k_cu_bdee27bb_277484cuda3std3__45__cpo3endE,(_ZN40_INTERNAL_80d34a86_4_k_cu_bdee27bb_277484cuda3std3__419piecewise_constructE - _ZN40_INTERNAL_80d34a86_4_k_cu_bdee27bb_277484cuda3std3__45__cpo3endE)
_ZN40_INTERNAL_80d34a86_4_k_cu_bdee27bb_277484cuda3std3__45__cpo3endE:
	.zero		1
	.type		_ZN40_INTERNAL_80d34a86_4_k_cu_bdee27bb_277484cuda3std3__419piecewise_constructE,@object
	.size		_ZN40_INTERNAL_80d34a86_4_k_cu_bdee27bb_277484cuda3std3__419piecewise_constructE,(_ZN40_INTERNAL_80d34a86_4_k_cu_bdee27bb_277484cuda3std3__45__cpo4cendE - _ZN40_INTERNAL_80d34a86_4_k_cu_bdee27bb_277484cuda3std3__419piecewise_constructE)
_ZN40_INTERNAL_80d34a86_4_k_cu_bdee27bb_277484cuda3std3__419piecewise_constructE:
	.zero		1
	.type		_ZN40_INTERNAL_80d34a86_4_k_cu_bdee27bb_277484cuda3std3__45__cpo4cendE,@object
	.size		_ZN40_INTERNAL_80d34a86_4_k_cu_bdee27bb_277484cuda3std3__45__cpo4cendE,(_ZN40_INTERNAL_80d34a86_4_k_cu_bdee27bb_277484cuda3std6ranges3__45__cpo4swapE - _ZN40_INTERNAL_80d34a86_4_k_cu_bdee27bb_277484cuda3std3__45__cpo4cendE)
_ZN40_INTERNAL_80d34a86_4_k_cu_bdee27bb_277484cuda3std3__45__cpo4cendE:
	.zero		1
	.type		_ZN40_INTERNAL_80d34a86_4_k_cu_bdee27bb_277484cuda3std6ranges3__45__cpo4swapE,@object
	.size		_ZN40_INTERNAL_80d34a86_4_k_cu_bdee27bb_277484cuda3std6ranges3__45__cpo4swapE,(.L_10 - _ZN40_INTERNAL_80d34a86_4_k_cu_bdee27bb_277484cuda3std6ranges3__45__cpo4swapE)
_ZN40_INTERNAL_80d34a86_4_k_cu_bdee27bb_277484cuda3std6ranges3__45__cpo4swapE:
	.zero		1
.L_10:


//--------------------- .nv.constant0._ZN7cutlass13device_kernelINS_4gemm6kernel13GemmUniversalIN4cute5tupleIJiiiiEEENS1_10collective13CollectiveMmaINS1_35MainloopSm100TmaUmmaWarpSpecializedILi16ELi2ELi4ENS5_IJNS4_1CILi2EEENSA_ILi1EEESC_EEEEENS5_IJNSA_ILi256EEENSA_ILi128EEENSA_ILi64EEEEEENS_12float_e4m3_tENS5_IJlSC_lEEESJ_SK_NS4_8TiledMMAINS4_8MMA_AtomIJNS4_10MMA_TraitsINS4_25SM100_MMA_F8F6F4_2x1SM_SSEJSJ_SJ_fSF_SG_NS4_17integral_constantINS4_4UMMA5MajorELSR_0EEESS_NSP_INSQ_7ScaleInELST_0EEESU_EEEEEENS4_6LayoutINS5_IJSC_SC_SC_EEENS5_IJNSA_ILi0EEESZ_SZ_EEEEENS5_IJNS4_10UnderscoreES12_S12_EEEEENS4_18SM100_TMA_2SM_LOADENS4_14ComposedLayoutINS4_7SwizzleILi2ELi4ELi3EEENS4_18smem_ptr_flag_bitsILi8EEENSX_INS5_IJNSA_ILi8EEESH_EEENS5_IJSH_SC_EEEEEEEvNS4_8identityES15_S1F_vS1G_EENS_8epilogue10collective18CollectiveEpilogueINS1I_23Sm100TmaWarpSpecializedILi2ELi2ELi64ELb0ELb0EEEJNS5_IJSG_SG_SH_EEENS5_IJNSX_ISG_SC_EENSX_ISH_SC_EEEEESJ_SK_SJ_SK_NS1I_6fusion15FusionCallbacksIS1M_NS1R_17LinearCombinationISJ_fSJ_fLNS_15FloatRoundStyleE2EEES1N_S1Q_JEEENS4_5SM1004TMEM4LOAD26SM100_TMEM_LOAD_32dp32b64xENS4_13SM90_TMA_LOADES1F_NS4_39AutoVectorizingCopyWithAssumedAlignmentILi128EEENS4_14SM90_TMA_STOREES1F_S23_S23_EEEvvEEEEvNT_6ParamsE --------------------------
	.section	.nv.constant0._ZN7cutlass13device_kernelINS_4gemm6kernel13GemmUniversalIN4cute5tupleIJiiiiEEENS1_10collective13CollectiveMmaINS1_35MainloopSm100TmaUmmaWarpSpecializedILi16ELi2ELi4ENS5_IJNS4_1CILi2EEENSA_ILi1EEESC_EEEEENS5_IJNSA_ILi256EEENSA_ILi128EEENSA_ILi64EEEEEENS_12float_e4m3_tENS5_IJlSC_lEEESJ_SK_NS4_8TiledMMAINS4_8MMA_AtomIJNS4_10MMA_TraitsINS4_25SM100_MMA_F8F6F4_2x1SM_SSEJSJ_SJ_fSF_SG_NS4_17integral_constantINS4_4UMMA5MajorELSR_0EEESS_NSP_INSQ_7ScaleInELST_0EEESU_EEEEEENS4_6LayoutINS5_IJSC_SC_SC_EEENS5_IJNSA_ILi0EEESZ_SZ_EEEEENS5_IJNS4_10UnderscoreES12_S12_EEEEENS4_18SM100_TMA_2SM_LOADENS4_14ComposedLayoutINS4_7SwizzleILi2ELi4ELi3EEENS4_18smem_ptr_flag_bitsILi8EEENSX_INS5_IJNSA_ILi8EEESH_EEENS5_IJSH_SC_EEEEEEEvNS4_8identityES15_S1F_vS1G_EENS_8epilogue10collective18CollectiveEpilogueINS1I_23Sm100TmaWarpSpecializedILi2ELi2ELi64ELb0ELb0EEEJNS5_IJSG_SG_SH_EEENS5_IJNSX_ISG_SC_EENSX_ISH_SC_EEEEESJ_SK_SJ_SK_NS1I_6fusion15FusionCallbacksIS1M_NS1R_17LinearCombinationISJ_fSJ_fLNS_15FloatRoundStyleE2EEES1N_S1Q_JEEENS4_5SM1004TMEM4LOAD26SM100_TMEM_LOAD_32dp32b64xENS4_13SM90_TMA_LOADES1F_NS4_39AutoVectorizingCopyWithAssumedAlignmentILi128EEENS4_14SM90_TMA_STOREES1F_S23_S23_EEEvvEEEEvNT_6ParamsE,"a",@progbits
	.sectionflags	@""
	.align	4
.nv.constant0._ZN7cutlass13device_kernelINS_4gemm6kernel13GemmUniversalIN4cute5tupleIJiiiiEEENS1_10collective13CollectiveMmaINS1_35MainloopSm100TmaUmmaWarpSpecializedILi16ELi2ELi4ENS5_IJNS4_1CILi2EEENSA_ILi1EEESC_EEEEENS5_IJNSA_ILi256EEENSA_ILi128EEENSA_ILi64EEEEEENS_12float_e4m3_tENS5_IJlSC_lEEESJ_SK_NS4_8TiledMMAINS4_8MMA_AtomIJNS4_10MMA_TraitsINS4_25SM100_MMA_F8F6F4_2x1SM_SSEJSJ_SJ_fSF_SG_NS4_17integral_constantINS4_4UMMA5MajorELSR_0EEESS_NSP_INSQ_7ScaleInELST_0EEESU_EEEEEENS4_6LayoutINS5_IJSC_SC_SC_EEENS5_IJNSA_ILi0EEESZ_SZ_EEEEENS5_IJNS4_10UnderscoreES12_S12_EEEEENS4_18SM100_TMA_2SM_LOADENS4_14ComposedLayoutINS4_7SwizzleILi2ELi4ELi3EEENS4_18smem_ptr_flag_bitsILi8EEENSX_INS5_IJNSA_ILi8EEESH_EEENS5_IJSH_SC_EEEEEEEvNS4_8identityES15_S1F_vS1G_EENS_8epilogue10collective18CollectiveEpilogueINS1I_23Sm100TmaWarpSpecializedILi2ELi2ELi64ELb0ELb0EEEJNS5_IJSG_SG_SH_EEENS5_IJNSX_ISG_SC_EENSX_ISH_SC_EEEEESJ_SK_SJ_SK_NS1I_6fusion15FusionCallbacksIS1M_NS1R_17LinearCombinationISJ_fSJ_fLNS_15FloatRoundStyleE2EEES1N_S1Q_JEEENS4_5SM1004TMEM4LOAD26SM100_TMEM_LOAD_32dp32b64xENS4_13SM90_TMA_LOADES1F_NS4_39AutoVectorizingCopyWithAssumedAlignmentILi128EEENS4_14SM90_TMA_STOREES1F_S23_S23_EEEvvEEEEvNT_6ParamsE:
	.zero		2944


//--------------------- SYMBOLS --------------------------

	.type		.nv.reservedSmem.offset0,@object
	.size		.nv.reservedSmem.offset0,0x4
	.type		.nv.reservedSmem.cap,@object
	.size		.nv.reservedSmem.cap,0x4
	.type		__assertfail,@function
